//
// Generated by NVIDIA NVVM Compiler
//
// Compiler Build ID: CL-36424714
// Cuda compilation tools, release 13.0, V13.0.88
// Based on NVVM 20.0.0
//

.version 9.0
.target sm_100
.address_size 64

	// .globl	_Z11setupFlightPfS_S_S_S_PijP17curandStateXORWOW
.func  (.param .b64 func_retval0) __internal_accurate_pow
(
	.param .b64 __internal_accurate_pow_param_0
)
;
.global .align 4 .b8 precalc_xorwow_matrix[102400];
.global .align 4 .b8 precalc_xorwow_offset_matrix[102400];
.global .align 4 .b8 mrg32k3aM1[2304];
.global .align 4 .b8 mrg32k3aM2[2304];
.global .align 4 .b8 mrg32k3aM1SubSeq[2016];
.global .align 4 .b8 mrg32k3aM2SubSeq[2016];
.global .align 4 .b8 mrg32k3aM1Seq[2304];
.global .align 4 .b8 mrg32k3aM2Seq[2304];
.const .align 8 .b8 __cr_lgamma_table[72];

.visible .entry _Z11setupFlightPfS_S_S_S_PijP17curandStateXORWOW(
	.param .u64 .ptr .align 1 _Z11setupFlightPfS_S_S_S_PijP17curandStateXORWOW_param_0,
	.param .u64 .ptr .align 1 _Z11setupFlightPfS_S_S_S_PijP17curandStateXORWOW_param_1,
	.param .u64 .ptr .align 1 _Z11setupFlightPfS_S_S_S_PijP17curandStateXORWOW_param_2,
	.param .u64 .ptr .align 1 _Z11setupFlightPfS_S_S_S_PijP17curandStateXORWOW_param_3,
	.param .u64 .ptr .align 1 _Z11setupFlightPfS_S_S_S_PijP17curandStateXORWOW_param_4,
	.param .u64 .ptr .align 1 _Z11setupFlightPfS_S_S_S_PijP17curandStateXORWOW_param_5,
	.param .u32 _Z11setupFlightPfS_S_S_S_PijP17curandStateXORWOW_param_6,
	.param .u64 .ptr .align 1 _Z11setupFlightPfS_S_S_S_PijP17curandStateXORWOW_param_7
)
{
	.reg .pred 	%p<45>;
	.reg .b32 	%r<694>;
	.reg .b32 	%f<24>;
	.reg .b64 	%rd<42>;
	.reg .b64 	%fd<26>;

	ld.param.u64 	%rd13, [_Z11setupFlightPfS_S_S_S_PijP17curandStateXORWOW_param_1];
	ld.param.u64 	%rd15, [_Z11setupFlightPfS_S_S_S_PijP17curandStateXORWOW_param_3];
	ld.param.u64 	%rd16, [_Z11setupFlightPfS_S_S_S_PijP17curandStateXORWOW_param_4];
	ld.param.u32 	%r269, [_Z11setupFlightPfS_S_S_S_PijP17curandStateXORWOW_param_6];
	ld.param.u64 	%rd18, [_Z11setupFlightPfS_S_S_S_PijP17curandStateXORWOW_param_7];
	mov.u32 	%r270, %tid.x;
	mov.u32 	%r271, %ctaid.x;
	mov.u32 	%r272, %ntid.x;
	mad.lo.s32 	%r1, %r271, %r272, %r270;
	setp.gt.s32 	%p1, %r1, 32639;
	@%p1 bra 	$L__BB0_59;
	cvta.to.global.u64 	%rd19, %rd18;
	cvt.s64.s32 	%rd1, %r1;
	mul.wide.s32 	%rd20, %r1, 48;
	add.s64 	%rd2, %rd19, %rd20;
	xor.b32  	%r275, %r269, -1429050551;
	mul.lo.s32 	%r2, %r275, 1099087573;
	add.s32 	%r276, %r2, -638133224;
	add.s32 	%r584, %r2, 123456789;
	st.global.v2.u32 	[%rd2], {%r276, %r584};
	xor.b32  	%r583, %r2, 362436069;
	mov.b32 	%r582, -123459836;
	st.global.v2.u32 	[%rd2+8], {%r583, %r582};
	add.s32 	%r580, %r2, 5783321;
	mov.b32 	%r581, -589760388;
	st.global.v2.u32 	[%rd2+16], {%r581, %r580};
	setp.eq.s32 	%p2, %r1, 0;
	@%p2 bra 	$L__BB0_43;
	mov.b32 	%r566, 0;
	mov.b32 	%r582, -123459836;
	mov.b32 	%r581, -589760388;
	mov.u64 	%rd22, precalc_xorwow_matrix;
	mov.u64 	%rd41, %rd1;
$L__BB0_3:
	and.b64  	%rd4, %rd41, 3;
	setp.eq.s64 	%p3, %rd4, 0;
	@%p3 bra 	$L__BB0_42;
	mul.wide.u32 	%rd21, %r566, 3200;
	add.s64 	%rd5, %rd22, %rd21;
	cvt.u32.u64 	%r12, %rd4;
	mov.b32 	%r567, 0;
$L__BB0_5:
	mov.b32 	%r580, 0;
	mov.u32 	%r581, %r580;
	mov.u32 	%r582, %r580;
	mov.u32 	%r583, %r580;
	mov.u32 	%r584, %r580;
	mov.u32 	%r573, %r580;
$L__BB0_6:
	mul.wide.u32 	%rd23, %r573, 4;
	add.s64 	%rd24, %rd2, %rd23;
	ld.global.u32 	%r20, [%rd24+4];
	shl.b32 	%r21, %r573, 5;
	mov.b32 	%r579, 0;
$L__BB0_7:
	.pragma "nounroll";
	shr.u32 	%r283, %r20, %r579;
	and.b32  	%r284, %r283, 1;
	setp.eq.b32 	%p4, %r284, 1;
	not.pred 	%p5, %p4;
	add.s32 	%r285, %r21, %r579;
	mul.lo.s32 	%r286, %r285, 5;
	mul.wide.u32 	%rd25, %r286, 4;
	add.s64 	%rd6, %rd5, %rd25;
	@%p5 bra 	$L__BB0_9;
	ld.global.u32 	%r287, [%rd6];
	xor.b32  	%r584, %r584, %r287;
	ld.global.u32 	%r288, [%rd6+4];
	xor.b32  	%r583, %r583, %r288;
	ld.global.u32 	%r289, [%rd6+8];
	xor.b32  	%r582, %r582, %r289;
	ld.global.u32 	%r290, [%rd6+12];
	xor.b32  	%r581, %r581, %r290;
	ld.global.u32 	%r291, [%rd6+16];
	xor.b32  	%r580, %r580, %r291;
$L__BB0_9:
	and.b32  	%r293, %r283, 2;
	setp.eq.s32 	%p6, %r293, 0;
	@%p6 bra 	$L__BB0_11;
	ld.global.u32 	%r294, [%rd6+20];
	xor.b32  	%r584, %r584, %r294;
	ld.global.u32 	%r295, [%rd6+24];
	xor.b32  	%r583, %r583, %r295;
	ld.global.u32 	%r296, [%rd6+28];
	xor.b32  	%r582, %r582, %r296;
	ld.global.u32 	%r297, [%rd6+32];
	xor.b32  	%r581, %r581, %r297;
	ld.global.u32 	%r298, [%rd6+36];
	xor.b32  	%r580, %r580, %r298;
$L__BB0_11:
	and.b32  	%r300, %r283, 4;
	setp.eq.s32 	%p7, %r300, 0;
	@%p7 bra 	$L__BB0_13;
	ld.global.u32 	%r301, [%rd6+40];
	xor.b32  	%r584, %r584, %r301;
	ld.global.u32 	%r302, [%rd6+44];
	xor.b32  	%r583, %r583, %r302;
	ld.global.u32 	%r303, [%rd6+48];
	xor.b32  	%r582, %r582, %r303;
	ld.global.u32 	%r304, [%rd6+52];
	xor.b32  	%r581, %r581, %r304;
	ld.global.u32 	%r305, [%rd6+56];
	xor.b32  	%r580, %r580, %r305;
$L__BB0_13:
	and.b32  	%r307, %r283, 8;
	setp.eq.s32 	%p8, %r307, 0;
	@%p8 bra 	$L__BB0_15;
	ld.global.u32 	%r308, [%rd6+60];
	xor.b32  	%r584, %r584, %r308;
	ld.global.u32 	%r309, [%rd6+64];
	xor.b32  	%r583, %r583, %r309;
	ld.global.u32 	%r310, [%rd6+68];
	xor.b32  	%r582, %r582, %r310;
	ld.global.u32 	%r311, [%rd6+72];
	xor.b32  	%r581, %r581, %r311;
	ld.global.u32 	%r312, [%rd6+76];
	xor.b32  	%r580, %r580, %r312;
$L__BB0_15:
	and.b32  	%r314, %r283, 16;
	setp.eq.s32 	%p9, %r314, 0;
	@%p9 bra 	$L__BB0_17;
	ld.global.u32 	%r315, [%rd6+80];
	xor.b32  	%r584, %r584, %r315;
	ld.global.u32 	%r316, [%rd6+84];
	xor.b32  	%r583, %r583, %r316;
	ld.global.u32 	%r317, [%rd6+88];
	xor.b32  	%r582, %r582, %r317;
	ld.global.u32 	%r318, [%rd6+92];
	xor.b32  	%r581, %r581, %r318;
	ld.global.u32 	%r319, [%rd6+96];
	xor.b32  	%r580, %r580, %r319;
$L__BB0_17:
	and.b32  	%r321, %r283, 32;
	setp.eq.s32 	%p10, %r321, 0;
	@%p10 bra 	$L__BB0_19;
	ld.global.u32 	%r322, [%rd6+100];
	xor.b32  	%r584, %r584, %r322;
	ld.global.u32 	%r323, [%rd6+104];
	xor.b32  	%r583, %r583, %r323;
	ld.global.u32 	%r324, [%rd6+108];
	xor.b32  	%r582, %r582, %r324;
	ld.global.u32 	%r325, [%rd6+112];
	xor.b32  	%r581, %r581, %r325;
	ld.global.u32 	%r326, [%rd6+116];
	xor.b32  	%r580, %r580, %r326;
$L__BB0_19:
	and.b32  	%r328, %r283, 64;
	setp.eq.s32 	%p11, %r328, 0;
	@%p11 bra 	$L__BB0_21;
	ld.global.u32 	%r329, [%rd6+120];
	xor.b32  	%r584, %r584, %r329;
	ld.global.u32 	%r330, [%rd6+124];
	xor.b32  	%r583, %r583, %r330;
	ld.global.u32 	%r331, [%rd6+128];
	xor.b32  	%r582, %r582, %r331;
	ld.global.u32 	%r332, [%rd6+132];
	xor.b32  	%r581, %r581, %r332;
	ld.global.u32 	%r333, [%rd6+136];
	xor.b32  	%r580, %r580, %r333;
$L__BB0_21:
	and.b32  	%r335, %r283, 128;
	setp.eq.s32 	%p12, %r335, 0;
	@%p12 bra 	$L__BB0_23;
	ld.global.u32 	%r336, [%rd6+140];
	xor.b32  	%r584, %r584, %r336;
	ld.global.u32 	%r337, [%rd6+144];
	xor.b32  	%r583, %r583, %r337;
	ld.global.u32 	%r338, [%rd6+148];
	xor.b32  	%r582, %r582, %r338;
	ld.global.u32 	%r339, [%rd6+152];
	xor.b32  	%r581, %r581, %r339;
	ld.global.u32 	%r340, [%rd6+156];
	xor.b32  	%r580, %r580, %r340;
$L__BB0_23:
	and.b32  	%r342, %r283, 256;
	setp.eq.s32 	%p13, %r342, 0;
	@%p13 bra 	$L__BB0_25;
	ld.global.u32 	%r343, [%rd6+160];
	xor.b32  	%r584, %r584, %r343;
	ld.global.u32 	%r344, [%rd6+164];
	xor.b32  	%r583, %r583, %r344;
	ld.global.u32 	%r345, [%rd6+168];
	xor.b32  	%r582, %r582, %r345;
	ld.global.u32 	%r346, [%rd6+172];
	xor.b32  	%r581, %r581, %r346;
	ld.global.u32 	%r347, [%rd6+176];
	xor.b32  	%r580, %r580, %r347;
$L__BB0_25:
	and.b32  	%r349, %r283, 512;
	setp.eq.s32 	%p14, %r349, 0;
	@%p14 bra 	$L__BB0_27;
	ld.global.u32 	%r350, [%rd6+180];
	xor.b32  	%r584, %r584, %r350;
	ld.global.u32 	%r351, [%rd6+184];
	xor.b32  	%r583, %r583, %r351;
	ld.global.u32 	%r352, [%rd6+188];
	xor.b32  	%r582, %r582, %r352;
	ld.global.u32 	%r353, [%rd6+192];
	xor.b32  	%r581, %r581, %r353;
	ld.global.u32 	%r354, [%rd6+196];
	xor.b32  	%r580, %r580, %r354;
$L__BB0_27:
	and.b32  	%r356, %r283, 1024;
	setp.eq.s32 	%p15, %r356, 0;
	@%p15 bra 	$L__BB0_29;
	ld.global.u32 	%r357, [%rd6+200];
	xor.b32  	%r584, %r584, %r357;
	ld.global.u32 	%r358, [%rd6+204];
	xor.b32  	%r583, %r583, %r358;
	ld.global.u32 	%r359, [%rd6+208];
	xor.b32  	%r582, %r582, %r359;
	ld.global.u32 	%r360, [%rd6+212];
	xor.b32  	%r581, %r581, %r360;
	ld.global.u32 	%r361, [%rd6+216];
	xor.b32  	%r580, %r580, %r361;
$L__BB0_29:
	and.b32  	%r363, %r283, 2048;
	setp.eq.s32 	%p16, %r363, 0;
	@%p16 bra 	$L__BB0_31;
	ld.global.u32 	%r364, [%rd6+220];
	xor.b32  	%r584, %r584, %r364;
	ld.global.u32 	%r365, [%rd6+224];
	xor.b32  	%r583, %r583, %r365;
	ld.global.u32 	%r366, [%rd6+228];
	xor.b32  	%r582, %r582, %r366;
	ld.global.u32 	%r367, [%rd6+232];
	xor.b32  	%r581, %r581, %r367;
	ld.global.u32 	%r368, [%rd6+236];
	xor.b32  	%r580, %r580, %r368;
$L__BB0_31:
	and.b32  	%r370, %r283, 4096;
	setp.eq.s32 	%p17, %r370, 0;
	@%p17 bra 	$L__BB0_33;
	ld.global.u32 	%r371, [%rd6+240];
	xor.b32  	%r584, %r584, %r371;
	ld.global.u32 	%r372, [%rd6+244];
	xor.b32  	%r583, %r583, %r372;
	ld.global.u32 	%r373, [%rd6+248];
	xor.b32  	%r582, %r582, %r373;
	ld.global.u32 	%r374, [%rd6+252];
	xor.b32  	%r581, %r581, %r374;
	ld.global.u32 	%r375, [%rd6+256];
	xor.b32  	%r580, %r580, %r375;
$L__BB0_33:
	and.b32  	%r377, %r283, 8192;
	setp.eq.s32 	%p18, %r377, 0;
	@%p18 bra 	$L__BB0_35;
	ld.global.u32 	%r378, [%rd6+260];
	xor.b32  	%r584, %r584, %r378;
	ld.global.u32 	%r379, [%rd6+264];
	xor.b32  	%r583, %r583, %r379;
	ld.global.u32 	%r380, [%rd6+268];
	xor.b32  	%r582, %r582, %r380;
	ld.global.u32 	%r381, [%rd6+272];
	xor.b32  	%r581, %r581, %r381;
	ld.global.u32 	%r382, [%rd6+276];
	xor.b32  	%r580, %r580, %r382;
$L__BB0_35:
	and.b32  	%r384, %r283, 16384;
	setp.eq.s32 	%p19, %r384, 0;
	@%p19 bra 	$L__BB0_37;
	ld.global.u32 	%r385, [%rd6+280];
	xor.b32  	%r584, %r584, %r385;
	ld.global.u32 	%r386, [%rd6+284];
	xor.b32  	%r583, %r583, %r386;
	ld.global.u32 	%r387, [%rd6+288];
	xor.b32  	%r582, %r582, %r387;
	ld.global.u32 	%r388, [%rd6+292];
	xor.b32  	%r581, %r581, %r388;
	ld.global.u32 	%r389, [%rd6+296];
	xor.b32  	%r580, %r580, %r389;
$L__BB0_37:
	and.b32  	%r391, %r283, 32768;
	setp.eq.s32 	%p20, %r391, 0;
	@%p20 bra 	$L__BB0_39;
	ld.global.u32 	%r392, [%rd6+300];
	xor.b32  	%r584, %r584, %r392;
	ld.global.u32 	%r393, [%rd6+304];
	xor.b32  	%r583, %r583, %r393;
	ld.global.u32 	%r394, [%rd6+308];
	xor.b32  	%r582, %r582, %r394;
	ld.global.u32 	%r395, [%rd6+312];
	xor.b32  	%r581, %r581, %r395;
	ld.global.u32 	%r396, [%rd6+316];
	xor.b32  	%r580, %r580, %r396;
$L__BB0_39:
	add.s32 	%r579, %r579, 16;
	setp.ne.s32 	%p21, %r579, 32;
	@%p21 bra 	$L__BB0_7;
	mad.lo.s32 	%r397, %r573, -31, %r21;
	add.s32 	%r573, %r397, 1;
	setp.ne.s32 	%p22, %r573, 5;
	@%p22 bra 	$L__BB0_6;
	st.global.u32 	[%rd2+4], %r584;
	st.global.u32 	[%rd2+8], %r583;
	st.global.u32 	[%rd2+12], %r582;
	st.global.u32 	[%rd2+16], %r581;
	st.global.u32 	[%rd2+20], %r580;
	add.s32 	%r567, %r567, 1;
	setp.lt.u32 	%p23, %r567, %r12;
	@%p23 bra 	$L__BB0_5;
$L__BB0_42:
	shr.u64 	%rd7, %rd41, 2;
	add.s32 	%r566, %r566, 1;
	setp.gt.u64 	%p24, %rd41, 3;
	mov.u64 	%rd41, %rd7;
	@%p24 bra 	$L__BB0_3;
$L__BB0_43:
	ld.param.u64 	%rd38, [_Z11setupFlightPfS_S_S_S_PijP17curandStateXORWOW_param_0];
	mov.b32 	%r398, 0;
	st.global.v2.u32 	[%rd2+24], {%r398, %r398};
	st.global.u32 	[%rd2+32], %r398;
	mov.b64 	%rd26, 0;
	st.global.u64 	[%rd2+40], %rd26;
	shr.u32 	%r399, %r584, 2;
	xor.b32  	%r400, %r399, %r584;
	st.global.v2.u32 	[%rd2+8], {%r582, %r581};
	shl.b32 	%r401, %r580, 4;
	shl.b32 	%r402, %r400, 1;
	xor.b32  	%r403, %r402, %r401;
	xor.b32  	%r404, %r403, %r400;
	xor.b32  	%r405, %r404, %r580;
	st.global.v2.u32 	[%rd2+16], {%r580, %r405};
	add.s32 	%r406, %r2, -637770787;
	st.global.v2.u32 	[%rd2], {%r406, %r583};
	add.s32 	%r407, %r405, %r406;
	mul.hi.u32 	%r408, %r407, 266354561;
	shr.u32 	%r409, %r408, 3;
	mul.lo.s32 	%r410, %r409, 129;
	sub.s32 	%r411, %r407, %r410;
	cvt.rn.f32.u32 	%f2, %r411;
	cvta.to.global.u64 	%rd27, %rd38;
	shl.b64 	%rd28, %rd1, 2;
	add.s64 	%rd8, %rd27, %rd28;
	st.global.f32 	[%rd8], %f2;
	ld.global.v2.u32 	{%r412, %r413}, [%rd2];
	shr.u32 	%r414, %r413, 2;
	xor.b32  	%r415, %r414, %r413;
	ld.global.v2.u32 	{%r416, %r417}, [%rd2+8];
	ld.global.v2.u32 	{%r418, %r419}, [%rd2+16];
	st.global.v2.u32 	[%rd2+8], {%r417, %r418};
	shl.b32 	%r420, %r419, 4;
	shl.b32 	%r421, %r415, 1;
	xor.b32  	%r422, %r421, %r420;
	xor.b32  	%r423, %r422, %r415;
	xor.b32  	%r424, %r423, %r419;
	st.global.v2.u32 	[%rd2+16], {%r419, %r424};
	add.s32 	%r425, %r412, 362437;
	st.global.v2.u32 	[%rd2], {%r425, %r416};
	add.s32 	%r426, %r424, %r425;
	mul.hi.u32 	%r427, %r426, 266354561;
	shr.u32 	%r428, %r427, 3;
	mul.lo.s32 	%r429, %r428, 129;
	sub.s32 	%r430, %r426, %r429;
	cvt.rn.f32.u32 	%f3, %r430;
	cvta.to.global.u64 	%rd29, %rd13;
	add.s64 	%rd9, %rd29, %rd28;
	st.global.f32 	[%rd9], %f3;
	ld.global.v2.u32 	{%r431, %r432}, [%rd2];
	shr.u32 	%r433, %r432, 2;
	xor.b32  	%r434, %r433, %r432;
	ld.global.v2.u32 	{%r675, %r681}, [%rd2+8];
	ld.global.v2.u32 	{%r680, %r679}, [%rd2+16];
	st.global.v2.u32 	[%rd2+8], {%r681, %r680};
	shl.b32 	%r435, %r679, 4;
	shl.b32 	%r436, %r434, 1;
	xor.b32  	%r437, %r436, %r435;
	xor.b32  	%r438, %r437, %r434;
	xor.b32  	%r678, %r438, %r679;
	st.global.v2.u32 	[%rd2+16], {%r679, %r678};
	add.s32 	%r670, %r431, 362437;
	st.global.v2.u32 	[%rd2], {%r670, %r675};
	add.s32 	%r439, %r678, %r670;
	and.b32  	%r440, %r439, 1;
	setp.eq.b32 	%p25, %r440, 1;
	@%p25 bra 	$L__BB0_45;
	ld.global.f32 	%f4, [%rd8];
	neg.f32 	%f5, %f4;
	st.global.f32 	[%rd8], %f5;
	ld.global.v2.u32 	{%r670, %r675}, [%rd2];
	ld.global.v2.u32 	{%r681, %r680}, [%rd2+8];
	ld.global.v2.u32 	{%r679, %r678}, [%rd2+16];
$L__BB0_45:
	shr.u32 	%r441, %r675, 2;
	xor.b32  	%r442, %r441, %r675;
	st.global.v2.u32 	[%rd2+8], {%r680, %r679};
	shl.b32 	%r443, %r678, 4;
	shl.b32 	%r444, %r442, 1;
	xor.b32  	%r445, %r444, %r443;
	xor.b32  	%r446, %r445, %r442;
	xor.b32  	%r677, %r446, %r678;
	st.global.v2.u32 	[%rd2+16], {%r678, %r677};
	add.s32 	%r676, %r670, 362437;
	st.global.v2.u32 	[%rd2], {%r676, %r681};
	add.s32 	%r447, %r677, %r676;
	and.b32  	%r448, %r447, 1;
	setp.eq.b32 	%p26, %r448, 1;
	not.pred 	%p27, %p26;
	@%p27 bra 	$L__BB0_47;
	ld.global.f32 	%f6, [%rd9];
	neg.f32 	%f7, %f6;
	st.global.f32 	[%rd9], %f7;
	ld.global.v2.u32 	{%r676, %r681}, [%rd2];
	ld.global.v2.u32 	{%r680, %r679}, [%rd2+8];
	ld.global.v2.u32 	{%r678, %r677}, [%rd2+16];
$L__BB0_47:
	ld.param.u64 	%rd39, [_Z11setupFlightPfS_S_S_S_PijP17curandStateXORWOW_param_2];
	shr.u32 	%r449, %r681, 2;
	xor.b32  	%r450, %r449, %r681;
	st.global.v2.u32 	[%rd2+8], {%r679, %r678};
	shl.b32 	%r451, %r677, 4;
	shl.b32 	%r452, %r450, 1;
	xor.b32  	%r453, %r452, %r451;
	xor.b32  	%r454, %r453, %r450;
	xor.b32  	%r455, %r454, %r677;
	st.global.v2.u32 	[%rd2+16], {%r677, %r455};
	add.s32 	%r456, %r676, 362437;
	st.global.v2.u32 	[%rd2], {%r456, %r680};
	add.s32 	%r457, %r455, %r456;
	mul.hi.u32 	%r458, %r457, -1272053541;
	sub.s32 	%r459, %r457, %r458;
	shr.u32 	%r460, %r459, 1;
	add.s32 	%r461, %r460, %r458;
	shr.u32 	%r462, %r461, 9;
	mul.lo.s32 	%r463, %r462, 601;
	sub.s32 	%r464, %r457, %r463;
	add.s32 	%r465, %r464, 30;
	cvt.rn.f32.u32 	%f8, %r465;
	cvta.to.global.u64 	%rd30, %rd39;
	add.s64 	%rd10, %rd30, %rd28;
	st.global.f32 	[%rd10], %f8;
	ld.global.v2.u32 	{%r466, %r467}, [%rd2];
	shr.u32 	%r468, %r467, 2;
	xor.b32  	%r469, %r468, %r467;
	ld.global.v2.u32 	{%r470, %r471}, [%rd2+8];
	ld.global.v2.u32 	{%r472, %r473}, [%rd2+16];
	st.global.v2.u32 	[%rd2+8], {%r471, %r472};
	shl.b32 	%r474, %r473, 4;
	shl.b32 	%r475, %r469, 1;
	xor.b32  	%r476, %r475, %r474;
	xor.b32  	%r477, %r476, %r469;
	xor.b32  	%r478, %r477, %r473;
	st.global.v2.u32 	[%rd2+16], {%r473, %r478};
	add.s32 	%r479, %r466, 362437;
	st.global.v2.u32 	[%rd2], {%r479, %r470};
	add.s32 	%r480, %r478, %r479;
	mul.hi.u32 	%r481, %r480, -1272053541;
	sub.s32 	%r482, %r480, %r481;
	shr.u32 	%r483, %r482, 1;
	add.s32 	%r484, %r483, %r481;
	shr.u32 	%r485, %r484, 9;
	mul.lo.s32 	%r486, %r485, 601;
	sub.s32 	%r487, %r480, %r486;
	add.s32 	%r488, %r487, 30;
	cvt.rn.f32.u32 	%f9, %r488;
	cvta.to.global.u64 	%rd32, %rd15;
	add.s64 	%rd11, %rd32, %rd28;
	st.global.f32 	[%rd11], %f9;
	ld.global.v2.u32 	{%r489, %r490}, [%rd2];
	shr.u32 	%r491, %r490, 2;
	xor.b32  	%r492, %r491, %r490;
	ld.global.v2.u32 	{%r493, %r494}, [%rd2+8];
	ld.global.v2.u32 	{%r495, %r496}, [%rd2+16];
	st.global.v2.u32 	[%rd2+8], {%r494, %r495};
	shl.b32 	%r497, %r496, 4;
	shl.b32 	%r498, %r492, 1;
	xor.b32  	%r499, %r498, %r497;
	xor.b32  	%r500, %r499, %r492;
	xor.b32  	%r501, %r500, %r496;
	st.global.v2.u32 	[%rd2+16], {%r496, %r501};
	add.s32 	%r502, %r489, 362437;
	st.global.v2.u32 	[%rd2], {%r502, %r493};
	add.s32 	%r503, %r501, %r502;
	mul.hi.u32 	%r504, %r503, -1272053541;
	sub.s32 	%r505, %r503, %r504;
	shr.u32 	%r506, %r505, 1;
	add.s32 	%r507, %r506, %r504;
	shr.u32 	%r508, %r507, 9;
	mul.lo.s32 	%r509, %r508, 601;
	sub.s32 	%r510, %r503, %r509;
	add.s32 	%r511, %r510, 30;
	cvt.rn.f64.u32 	%fd10, %r511;
	{
	.reg .b32 %temp; 
	mov.b64 	{%temp, %r512}, %fd10;
	}
	mov.f64 	%fd11, 0d4000000000000000;
	{
	.reg .b32 %temp; 
	mov.b64 	{%temp, %r513}, %fd11;
	}
	and.b32  	%r235, %r513, 2146435072;
	setp.eq.s32 	%p28, %r235, 1062207488;
	{ // callseq 0, 0
	.param .b64 param0;
	st.param.f64 	[param0], %fd10;
	.param .b64 retval0;
	call.uni (retval0), 
	__internal_accurate_pow, 
	(
	param0
	);
	ld.param.f64 	%fd12, [retval0];
	} // callseq 0
	setp.lt.s32 	%p29, %r512, 0;
	neg.f64 	%fd14, %fd12;
	selp.f64 	%fd15, %fd14, %fd12, %p28;
	selp.f64 	%fd1, %fd15, %fd12, %p29;
	ld.global.f32 	%f1, [%rd10];
	cvt.f64.f32 	%fd2, %f1;
	{
	.reg .b32 %temp; 
	mov.b64 	{%temp, %r236}, %fd2;
	}
	abs.f64 	%fd3, %fd2;
	{ // callseq 1, 0
	.param .b64 param0;
	st.param.f64 	[param0], %fd3;
	.param .b64 retval0;
	call.uni (retval0), 
	__internal_accurate_pow, 
	(
	param0
	);
	ld.param.f64 	%fd16, [retval0];
	} // callseq 1
	setp.lt.s32 	%p30, %r236, 0;
	neg.f64 	%fd18, %fd16;
	selp.f64 	%fd19, %fd18, %fd16, %p28;
	selp.f64 	%fd25, %fd19, %fd16, %p30;
	setp.neu.f32 	%p31, %f1, 0f00000000;
	@%p31 bra 	$L__BB0_49;
	setp.eq.s32 	%p32, %r235, 1062207488;
	selp.b32 	%r514, %r236, 0, %p32;
	setp.lt.s32 	%p33, %r513, 0;
	or.b32  	%r515, %r514, 2146435072;
	selp.b32 	%r516, %r515, %r514, %p33;
	mov.b32 	%r517, 0;
	mov.b64 	%fd25, {%r517, %r516};
$L__BB0_49:
	add.f64 	%fd20, %fd2, 0d4000000000000000;
	{
	.reg .b32 %temp; 
	mov.b64 	{%temp, %r518}, %fd20;
	}
	and.b32  	%r519, %r518, 2146435072;
	setp.ne.s32 	%p34, %r519, 2146435072;
	@%p34 bra 	$L__BB0_54;
	setp.num.f32 	%p35, %f1, %f1;
	@%p35 bra 	$L__BB0_52;
	mov.f64 	%fd21, 0d4000000000000000;
	add.rn.f64 	%fd25, %fd2, %fd21;
	bra.uni 	$L__BB0_54;
$L__BB0_52:
	setp.neu.f64 	%p36, %fd3, 0d7FF0000000000000;
	@%p36 bra 	$L__BB0_54;
	setp.lt.s32 	%p37, %r236, 0;
	setp.eq.s32 	%p38, %r235, 1062207488;
	setp.lt.s32 	%p39, %r513, 0;
	selp.b32 	%r521, 0, 2146435072, %p39;
	and.b32  	%r522, %r513, 2147483647;
	setp.ne.s32 	%p40, %r522, 1071644672;
	or.b32  	%r523, %r521, -2147483648;
	selp.b32 	%r524, %r523, %r521, %p40;
	selp.b32 	%r525, %r524, %r521, %p38;
	selp.b32 	%r526, %r525, %r521, %p37;
	mov.b32 	%r527, 0;
	mov.b64 	%fd25, {%r527, %r526};
$L__BB0_54:
	setp.eq.f32 	%p41, %f1, 0f3F800000;
	selp.f64 	%fd22, 0d3FF0000000000000, %fd25, %p41;
	sub.f64 	%fd23, %fd1, %fd22;
	cvt.rn.f32.f64 	%f10, %fd23;
	abs.f32 	%f11, %f10;
	sqrt.rn.f32 	%f12, %f11;
	st.global.f32 	[%rd11], %f12;
	ld.global.f32 	%f13, [%rd10];
	div.rn.f32 	%f14, %f13, 0f45610000;
	mul.f32 	%f15, %f14, 0f3F000000;
	st.global.f32 	[%rd10], %f15;
	ld.global.f32 	%f16, [%rd11];
	div.rn.f32 	%f17, %f16, 0f45610000;
	mul.f32 	%f18, %f17, 0f3F000000;
	st.global.f32 	[%rd11], %f18;
	ld.global.v2.u32 	{%r528, %r529}, [%rd2];
	shr.u32 	%r530, %r529, 2;
	xor.b32  	%r531, %r530, %r529;
	ld.global.v2.u32 	{%r687, %r693}, [%rd2+8];
	ld.global.v2.u32 	{%r692, %r691}, [%rd2+16];
	st.global.v2.u32 	[%rd2+8], {%r693, %r692};
	shl.b32 	%r532, %r691, 4;
	shl.b32 	%r533, %r531, 1;
	xor.b32  	%r534, %r533, %r532;
	xor.b32  	%r535, %r534, %r531;
	xor.b32  	%r690, %r535, %r691;
	st.global.v2.u32 	[%rd2+16], {%r691, %r690};
	add.s32 	%r682, %r528, 362437;
	st.global.v2.u32 	[%rd2], {%r682, %r687};
	add.s32 	%r536, %r690, %r682;
	and.b32  	%r537, %r536, 1;
	setp.eq.b32 	%p42, %r537, 1;
	@%p42 bra 	$L__BB0_56;
	ld.global.f32 	%f19, [%rd10];
	neg.f32 	%f20, %f19;
	st.global.f32 	[%rd10], %f20;
	ld.global.v2.u32 	{%r682, %r687}, [%rd2];
	ld.global.v2.u32 	{%r693, %r692}, [%rd2+8];
	ld.global.v2.u32 	{%r691, %r690}, [%rd2+16];
$L__BB0_56:
	shr.u32 	%r538, %r687, 2;
	xor.b32  	%r539, %r538, %r687;
	st.global.v2.u32 	[%rd2+8], {%r692, %r691};
	shl.b32 	%r540, %r690, 4;
	shl.b32 	%r541, %r539, 1;
	xor.b32  	%r542, %r541, %r540;
	xor.b32  	%r543, %r542, %r539;
	xor.b32  	%r689, %r543, %r690;
	st.global.v2.u32 	[%rd2+16], {%r690, %r689};
	add.s32 	%r688, %r682, 362437;
	st.global.v2.u32 	[%rd2], {%r688, %r693};
	add.s32 	%r544, %r689, %r688;
	and.b32  	%r545, %r544, 1;
	setp.eq.b32 	%p43, %r545, 1;
	not.pred 	%p44, %p43;
	@%p44 bra 	$L__BB0_58;
	ld.global.f32 	%f21, [%rd11];
	neg.f32 	%f22, %f21;
	st.global.f32 	[%rd11], %f22;
	ld.global.v2.u32 	{%r688, %r693}, [%rd2];
	ld.global.v2.u32 	{%r692, %r691}, [%rd2+8];
	ld.global.v2.u32 	{%r690, %r689}, [%rd2+16];
$L__BB0_58:
	ld.param.u64 	%rd40, [_Z11setupFlightPfS_S_S_S_PijP17curandStateXORWOW_param_5];
	shr.u32 	%r546, %r693, 2;
	xor.b32  	%r547, %r546, %r693;
	st.global.v2.u32 	[%rd2+8], {%r691, %r690};
	shl.b32 	%r548, %r689, 4;
	shl.b32 	%r549, %r547, 1;
	xor.b32  	%r550, %r549, %r548;
	xor.b32  	%r551, %r550, %r547;
	xor.b32  	%r552, %r551, %r689;
	st.global.v2.u32 	[%rd2+16], {%r689, %r552};
	add.s32 	%r553, %r688, 362437;
	st.global.v2.u32 	[%rd2], {%r553, %r692};
	add.s32 	%r554, %r552, %r553;
	mul.hi.u32 	%r555, %r554, -1363424879;
	shr.u32 	%r556, %r555, 12;
	mul.lo.s32 	%r557, %r556, 6001;
	sub.s32 	%r558, %r554, %r557;
	add.s32 	%r559, %r558, 500;
	cvt.rn.f32.u32 	%f23, %r559;
	cvta.to.global.u64 	%rd33, %rd16;
	add.s64 	%rd35, %rd33, %rd28;
	st.global.f32 	[%rd35], %f23;
	cvta.to.global.u64 	%rd36, %rd40;
	add.s64 	%rd37, %rd36, %rd28;
	mov.b32 	%r560, 0;
	st.global.u32 	[%rd37], %r560;
$L__BB0_59:
	ret;

}
	// .globl	_Z17GenerateRadarDataPfS_S_S_S_S_PijP17curandStateXORWOW
.visible .entry _Z17GenerateRadarDataPfS_S_S_S_S_PijP17curandStateXORWOW(
	.param .u64 .ptr .align 1 _Z17GenerateRadarDataPfS_S_S_S_S_PijP17curandStateXORWOW_param_0,
	.param .u64 .ptr .align 1 _Z17GenerateRadarDataPfS_S_S_S_S_PijP17curandStateXORWOW_param_1,
	.param .u64 .ptr .align 1 _Z17GenerateRadarDataPfS_S_S_S_S_PijP17curandStateXORWOW_param_2,
	.param .u64 .ptr .align 1 _Z17GenerateRadarDataPfS_S_S_S_S_PijP17curandStateXORWOW_param_3,
	.param .u64 .ptr .align 1 _Z17GenerateRadarDataPfS_S_S_S_S_PijP17curandStateXORWOW_param_4,
	.param .u64 .ptr .align 1 _Z17GenerateRadarDataPfS_S_S_S_S_PijP17curandStateXORWOW_param_5,
	.param .u64 .ptr .align 1 _Z17GenerateRadarDataPfS_S_S_S_S_PijP17curandStateXORWOW_param_6,
	.param .u32 _Z17GenerateRadarDataPfS_S_S_S_S_PijP17curandStateXORWOW_param_7,
	.param .u64 .ptr .align 1 _Z17GenerateRadarDataPfS_S_S_S_S_PijP17curandStateXORWOW_param_8
)
{
	.reg .pred 	%p<28>;
	.reg .b32 	%r<485>;
	.reg .b32 	%f<31>;
	.reg .b64 	%rd<43>;

	ld.param.u64 	%rd11, [_Z17GenerateRadarDataPfS_S_S_S_S_PijP17curandStateXORWOW_param_1];
	ld.param.u64 	%rd13, [_Z17GenerateRadarDataPfS_S_S_S_S_PijP17curandStateXORWOW_param_3];
	ld.param.u64 	%rd14, [_Z17GenerateRadarDataPfS_S_S_S_S_PijP17curandStateXORWOW_param_4];
	ld.param.u64 	%rd15, [_Z17GenerateRadarDataPfS_S_S_S_S_PijP17curandStateXORWOW_param_5];
	ld.param.u64 	%rd16, [_Z17GenerateRadarDataPfS_S_S_S_S_PijP17curandStateXORWOW_param_6];
	ld.param.u32 	%r203, [_Z17GenerateRadarDataPfS_S_S_S_S_PijP17curandStateXORWOW_param_7];
	ld.param.u64 	%rd17, [_Z17GenerateRadarDataPfS_S_S_S_S_PijP17curandStateXORWOW_param_8];
	cvta.to.global.u64 	%rd18, %rd17;
	mov.u32 	%r204, %tid.x;
	mov.u32 	%r205, %ctaid.x;
	mov.u32 	%r206, %ntid.x;
	mad.lo.s32 	%r207, %r205, %r206, %r204;
	cvt.s64.s32 	%rd1, %r207;
	mul.wide.s32 	%rd19, %r207, 48;
	add.s64 	%rd2, %rd18, %rd19;
	xor.b32  	%r208, %r203, -1429050551;
	mul.lo.s32 	%r1, %r208, 1099087573;
	add.s32 	%r209, %r1, -638133224;
	add.s32 	%r399, %r1, 123456789;
	st.global.v2.u32 	[%rd2], {%r209, %r399};
	xor.b32  	%r398, %r1, 362436069;
	mov.b32 	%r397, -123459836;
	st.global.v2.u32 	[%rd2+8], {%r398, %r397};
	add.s32 	%r395, %r1, 5783321;
	mov.b32 	%r396, -589760388;
	st.global.v2.u32 	[%rd2+16], {%r396, %r395};
	setp.eq.s32 	%p1, %r207, 0;
	@%p1 bra 	$L__BB1_42;
	mov.b32 	%r381, 0;
	mov.b32 	%r397, -123459836;
	mov.b32 	%r396, -589760388;
	mov.u64 	%rd42, %rd1;
$L__BB1_2:
	and.b64  	%rd4, %rd42, 3;
	setp.eq.s64 	%p2, %rd4, 0;
	@%p2 bra 	$L__BB1_41;
	mul.wide.u32 	%rd20, %r381, 3200;
	mov.u64 	%rd21, precalc_xorwow_matrix;
	add.s64 	%rd5, %rd21, %rd20;
	cvt.u32.u64 	%r11, %rd4;
	mov.b32 	%r382, 0;
$L__BB1_4:
	mov.b32 	%r395, 0;
	mov.u32 	%r396, %r395;
	mov.u32 	%r397, %r395;
	mov.u32 	%r398, %r395;
	mov.u32 	%r399, %r395;
	mov.u32 	%r388, %r395;
$L__BB1_5:
	mul.wide.u32 	%rd22, %r388, 4;
	add.s64 	%rd23, %rd2, %rd22;
	ld.global.u32 	%r19, [%rd23+4];
	shl.b32 	%r20, %r388, 5;
	mov.b32 	%r394, 0;
$L__BB1_6:
	.pragma "nounroll";
	shr.u32 	%r216, %r19, %r394;
	and.b32  	%r217, %r216, 1;
	setp.eq.b32 	%p3, %r217, 1;
	not.pred 	%p4, %p3;
	add.s32 	%r218, %r20, %r394;
	mul.lo.s32 	%r219, %r218, 5;
	mul.wide.u32 	%rd24, %r219, 4;
	add.s64 	%rd6, %rd5, %rd24;
	@%p4 bra 	$L__BB1_8;
	ld.global.u32 	%r220, [%rd6];
	xor.b32  	%r399, %r399, %r220;
	ld.global.u32 	%r221, [%rd6+4];
	xor.b32  	%r398, %r398, %r221;
	ld.global.u32 	%r222, [%rd6+8];
	xor.b32  	%r397, %r397, %r222;
	ld.global.u32 	%r223, [%rd6+12];
	xor.b32  	%r396, %r396, %r223;
	ld.global.u32 	%r224, [%rd6+16];
	xor.b32  	%r395, %r395, %r224;
$L__BB1_8:
	and.b32  	%r226, %r216, 2;
	setp.eq.s32 	%p5, %r226, 0;
	@%p5 bra 	$L__BB1_10;
	ld.global.u32 	%r227, [%rd6+20];
	xor.b32  	%r399, %r399, %r227;
	ld.global.u32 	%r228, [%rd6+24];
	xor.b32  	%r398, %r398, %r228;
	ld.global.u32 	%r229, [%rd6+28];
	xor.b32  	%r397, %r397, %r229;
	ld.global.u32 	%r230, [%rd6+32];
	xor.b32  	%r396, %r396, %r230;
	ld.global.u32 	%r231, [%rd6+36];
	xor.b32  	%r395, %r395, %r231;
$L__BB1_10:
	and.b32  	%r233, %r216, 4;
	setp.eq.s32 	%p6, %r233, 0;
	@%p6 bra 	$L__BB1_12;
	ld.global.u32 	%r234, [%rd6+40];
	xor.b32  	%r399, %r399, %r234;
	ld.global.u32 	%r235, [%rd6+44];
	xor.b32  	%r398, %r398, %r235;
	ld.global.u32 	%r236, [%rd6+48];
	xor.b32  	%r397, %r397, %r236;
	ld.global.u32 	%r237, [%rd6+52];
	xor.b32  	%r396, %r396, %r237;
	ld.global.u32 	%r238, [%rd6+56];
	xor.b32  	%r395, %r395, %r238;
$L__BB1_12:
	and.b32  	%r240, %r216, 8;
	setp.eq.s32 	%p7, %r240, 0;
	@%p7 bra 	$L__BB1_14;
	ld.global.u32 	%r241, [%rd6+60];
	xor.b32  	%r399, %r399, %r241;
	ld.global.u32 	%r242, [%rd6+64];
	xor.b32  	%r398, %r398, %r242;
	ld.global.u32 	%r243, [%rd6+68];
	xor.b32  	%r397, %r397, %r243;
	ld.global.u32 	%r244, [%rd6+72];
	xor.b32  	%r396, %r396, %r244;
	ld.global.u32 	%r245, [%rd6+76];
	xor.b32  	%r395, %r395, %r245;
$L__BB1_14:
	and.b32  	%r247, %r216, 16;
	setp.eq.s32 	%p8, %r247, 0;
	@%p8 bra 	$L__BB1_16;
	ld.global.u32 	%r248, [%rd6+80];
	xor.b32  	%r399, %r399, %r248;
	ld.global.u32 	%r249, [%rd6+84];
	xor.b32  	%r398, %r398, %r249;
	ld.global.u32 	%r250, [%rd6+88];
	xor.b32  	%r397, %r397, %r250;
	ld.global.u32 	%r251, [%rd6+92];
	xor.b32  	%r396, %r396, %r251;
	ld.global.u32 	%r252, [%rd6+96];
	xor.b32  	%r395, %r395, %r252;
$L__BB1_16:
	and.b32  	%r254, %r216, 32;
	setp.eq.s32 	%p9, %r254, 0;
	@%p9 bra 	$L__BB1_18;
	ld.global.u32 	%r255, [%rd6+100];
	xor.b32  	%r399, %r399, %r255;
	ld.global.u32 	%r256, [%rd6+104];
	xor.b32  	%r398, %r398, %r256;
	ld.global.u32 	%r257, [%rd6+108];
	xor.b32  	%r397, %r397, %r257;
	ld.global.u32 	%r258, [%rd6+112];
	xor.b32  	%r396, %r396, %r258;
	ld.global.u32 	%r259, [%rd6+116];
	xor.b32  	%r395, %r395, %r259;
$L__BB1_18:
	and.b32  	%r261, %r216, 64;
	setp.eq.s32 	%p10, %r261, 0;
	@%p10 bra 	$L__BB1_20;
	ld.global.u32 	%r262, [%rd6+120];
	xor.b32  	%r399, %r399, %r262;
	ld.global.u32 	%r263, [%rd6+124];
	xor.b32  	%r398, %r398, %r263;
	ld.global.u32 	%r264, [%rd6+128];
	xor.b32  	%r397, %r397, %r264;
	ld.global.u32 	%r265, [%rd6+132];
	xor.b32  	%r396, %r396, %r265;
	ld.global.u32 	%r266, [%rd6+136];
	xor.b32  	%r395, %r395, %r266;
$L__BB1_20:
	and.b32  	%r268, %r216, 128;
	setp.eq.s32 	%p11, %r268, 0;
	@%p11 bra 	$L__BB1_22;
	ld.global.u32 	%r269, [%rd6+140];
	xor.b32  	%r399, %r399, %r269;
	ld.global.u32 	%r270, [%rd6+144];
	xor.b32  	%r398, %r398, %r270;
	ld.global.u32 	%r271, [%rd6+148];
	xor.b32  	%r397, %r397, %r271;
	ld.global.u32 	%r272, [%rd6+152];
	xor.b32  	%r396, %r396, %r272;
	ld.global.u32 	%r273, [%rd6+156];
	xor.b32  	%r395, %r395, %r273;
$L__BB1_22:
	and.b32  	%r275, %r216, 256;
	setp.eq.s32 	%p12, %r275, 0;
	@%p12 bra 	$L__BB1_24;
	ld.global.u32 	%r276, [%rd6+160];
	xor.b32  	%r399, %r399, %r276;
	ld.global.u32 	%r277, [%rd6+164];
	xor.b32  	%r398, %r398, %r277;
	ld.global.u32 	%r278, [%rd6+168];
	xor.b32  	%r397, %r397, %r278;
	ld.global.u32 	%r279, [%rd6+172];
	xor.b32  	%r396, %r396, %r279;
	ld.global.u32 	%r280, [%rd6+176];
	xor.b32  	%r395, %r395, %r280;
$L__BB1_24:
	and.b32  	%r282, %r216, 512;
	setp.eq.s32 	%p13, %r282, 0;
	@%p13 bra 	$L__BB1_26;
	ld.global.u32 	%r283, [%rd6+180];
	xor.b32  	%r399, %r399, %r283;
	ld.global.u32 	%r284, [%rd6+184];
	xor.b32  	%r398, %r398, %r284;
	ld.global.u32 	%r285, [%rd6+188];
	xor.b32  	%r397, %r397, %r285;
	ld.global.u32 	%r286, [%rd6+192];
	xor.b32  	%r396, %r396, %r286;
	ld.global.u32 	%r287, [%rd6+196];
	xor.b32  	%r395, %r395, %r287;
$L__BB1_26:
	and.b32  	%r289, %r216, 1024;
	setp.eq.s32 	%p14, %r289, 0;
	@%p14 bra 	$L__BB1_28;
	ld.global.u32 	%r290, [%rd6+200];
	xor.b32  	%r399, %r399, %r290;
	ld.global.u32 	%r291, [%rd6+204];
	xor.b32  	%r398, %r398, %r291;
	ld.global.u32 	%r292, [%rd6+208];
	xor.b32  	%r397, %r397, %r292;
	ld.global.u32 	%r293, [%rd6+212];
	xor.b32  	%r396, %r396, %r293;
	ld.global.u32 	%r294, [%rd6+216];
	xor.b32  	%r395, %r395, %r294;
$L__BB1_28:
	and.b32  	%r296, %r216, 2048;
	setp.eq.s32 	%p15, %r296, 0;
	@%p15 bra 	$L__BB1_30;
	ld.global.u32 	%r297, [%rd6+220];
	xor.b32  	%r399, %r399, %r297;
	ld.global.u32 	%r298, [%rd6+224];
	xor.b32  	%r398, %r398, %r298;
	ld.global.u32 	%r299, [%rd6+228];
	xor.b32  	%r397, %r397, %r299;
	ld.global.u32 	%r300, [%rd6+232];
	xor.b32  	%r396, %r396, %r300;
	ld.global.u32 	%r301, [%rd6+236];
	xor.b32  	%r395, %r395, %r301;
$L__BB1_30:
	and.b32  	%r303, %r216, 4096;
	setp.eq.s32 	%p16, %r303, 0;
	@%p16 bra 	$L__BB1_32;
	ld.global.u32 	%r304, [%rd6+240];
	xor.b32  	%r399, %r399, %r304;
	ld.global.u32 	%r305, [%rd6+244];
	xor.b32  	%r398, %r398, %r305;
	ld.global.u32 	%r306, [%rd6+248];
	xor.b32  	%r397, %r397, %r306;
	ld.global.u32 	%r307, [%rd6+252];
	xor.b32  	%r396, %r396, %r307;
	ld.global.u32 	%r308, [%rd6+256];
	xor.b32  	%r395, %r395, %r308;
$L__BB1_32:
	and.b32  	%r310, %r216, 8192;
	setp.eq.s32 	%p17, %r310, 0;
	@%p17 bra 	$L__BB1_34;
	ld.global.u32 	%r311, [%rd6+260];
	xor.b32  	%r399, %r399, %r311;
	ld.global.u32 	%r312, [%rd6+264];
	xor.b32  	%r398, %r398, %r312;
	ld.global.u32 	%r313, [%rd6+268];
	xor.b32  	%r397, %r397, %r313;
	ld.global.u32 	%r314, [%rd6+272];
	xor.b32  	%r396, %r396, %r314;
	ld.global.u32 	%r315, [%rd6+276];
	xor.b32  	%r395, %r395, %r315;
$L__BB1_34:
	and.b32  	%r317, %r216, 16384;
	setp.eq.s32 	%p18, %r317, 0;
	@%p18 bra 	$L__BB1_36;
	ld.global.u32 	%r318, [%rd6+280];
	xor.b32  	%r399, %r399, %r318;
	ld.global.u32 	%r319, [%rd6+284];
	xor.b32  	%r398, %r398, %r319;
	ld.global.u32 	%r320, [%rd6+288];
	xor.b32  	%r397, %r397, %r320;
	ld.global.u32 	%r321, [%rd6+292];
	xor.b32  	%r396, %r396, %r321;
	ld.global.u32 	%r322, [%rd6+296];
	xor.b32  	%r395, %r395, %r322;
$L__BB1_36:
	and.b32  	%r324, %r216, 32768;
	setp.eq.s32 	%p19, %r324, 0;
	@%p19 bra 	$L__BB1_38;
	ld.global.u32 	%r325, [%rd6+300];
	xor.b32  	%r399, %r399, %r325;
	ld.global.u32 	%r326, [%rd6+304];
	xor.b32  	%r398, %r398, %r326;
	ld.global.u32 	%r327, [%rd6+308];
	xor.b32  	%r397, %r397, %r327;
	ld.global.u32 	%r328, [%rd6+312];
	xor.b32  	%r396, %r396, %r328;
	ld.global.u32 	%r329, [%rd6+316];
	xor.b32  	%r395, %r395, %r329;
$L__BB1_38:
	add.s32 	%r394, %r394, 16;
	setp.ne.s32 	%p20, %r394, 32;
	@%p20 bra 	$L__BB1_6;
	mad.lo.s32 	%r330, %r388, -31, %r20;
	add.s32 	%r388, %r330, 1;
	setp.ne.s32 	%p21, %r388, 5;
	@%p21 bra 	$L__BB1_5;
	st.global.u32 	[%rd2+4], %r399;
	st.global.u32 	[%rd2+8], %r398;
	st.global.u32 	[%rd2+12], %r397;
	st.global.u32 	[%rd2+16], %r396;
	st.global.u32 	[%rd2+20], %r395;
	add.s32 	%r382, %r382, 1;
	setp.lt.u32 	%p22, %r382, %r11;
	@%p22 bra 	$L__BB1_4;
$L__BB1_41:
	shr.u64 	%rd7, %rd42, 2;
	add.s32 	%r381, %r381, 1;
	setp.gt.u64 	%p23, %rd42, 3;
	mov.u64 	%rd42, %rd7;
	@%p23 bra 	$L__BB1_2;
$L__BB1_42:
	ld.param.u64 	%rd41, [_Z17GenerateRadarDataPfS_S_S_S_S_PijP17curandStateXORWOW_param_2];
	ld.param.u64 	%rd40, [_Z17GenerateRadarDataPfS_S_S_S_S_PijP17curandStateXORWOW_param_0];
	mov.b32 	%r331, 0;
	st.global.v2.u32 	[%rd2+24], {%r331, %r331};
	st.global.u32 	[%rd2+32], %r331;
	mov.b64 	%rd25, 0;
	st.global.u64 	[%rd2+40], %rd25;
	shr.u32 	%r332, %r399, 2;
	xor.b32  	%r333, %r332, %r399;
	shl.b32 	%r334, %r395, 4;
	shl.b32 	%r335, %r333, 1;
	xor.b32  	%r336, %r335, %r334;
	xor.b32  	%r337, %r336, %r333;
	xor.b32  	%r338, %r337, %r395;
	add.s32 	%r339, %r1, %r338;
	add.s32 	%r340, %r339, -637770787;
	cvt.rn.f32.u32 	%f5, %r340;
	mul.f32 	%f6, %f5, 0f2F800000;
	shr.u32 	%r341, %r398, 2;
	xor.b32  	%r342, %r341, %r398;
	st.global.v2.u32 	[%rd2+8], {%r396, %r395};
	shl.b32 	%r343, %r338, 4;
	shl.b32 	%r344, %r342, 1;
	xor.b32  	%r345, %r344, %r343;
	xor.b32  	%r346, %r345, %r342;
	xor.b32  	%r347, %r346, %r338;
	st.global.v2.u32 	[%rd2+16], {%r338, %r347};
	add.s32 	%r348, %r1, -637408350;
	st.global.v2.u32 	[%rd2], {%r348, %r397};
	add.s32 	%r349, %r347, %r348;
	cvt.rn.f32.u32 	%f7, %r349;
	mul.f32 	%f8, %f7, 0f2F800000;
	cvta.to.global.u64 	%rd26, %rd40;
	shl.b64 	%rd27, %rd1, 2;
	add.s64 	%rd28, %rd26, %rd27;
	ld.global.f32 	%f9, [%rd28];
	cvta.to.global.u64 	%rd29, %rd41;
	add.s64 	%rd30, %rd29, %rd27;
	ld.global.f32 	%f10, [%rd30];
	add.f32 	%f11, %f9, %f10;
	add.f32 	%f12, %f6, %f11;
	cvta.to.global.u64 	%rd31, %rd14;
	add.s64 	%rd8, %rd31, %rd27;
	st.global.f32 	[%rd8], %f12;
	cvta.to.global.u64 	%rd32, %rd11;
	add.s64 	%rd33, %rd32, %rd27;
	ld.global.f32 	%f13, [%rd33];
	cvta.to.global.u64 	%rd34, %rd13;
	add.s64 	%rd35, %rd34, %rd27;
	ld.global.f32 	%f14, [%rd35];
	add.f32 	%f15, %f13, %f14;
	add.f32 	%f16, %f8, %f15;
	cvta.to.global.u64 	%rd36, %rd15;
	add.s64 	%rd9, %rd36, %rd27;
	st.global.f32 	[%rd9], %f16;
	ld.global.v2.u32 	{%r350, %r351}, [%rd2];
	shr.u32 	%r352, %r351, 2;
	xor.b32  	%r353, %r352, %r351;
	ld.global.v2.u32 	{%r354, %r355}, [%rd2+8];
	ld.global.v2.u32 	{%r356, %r357}, [%rd2+16];
	shl.b32 	%r358, %r357, 4;
	shl.b32 	%r359, %r353, 1;
	xor.b32  	%r360, %r359, %r358;
	xor.b32  	%r361, %r360, %r353;
	xor.b32  	%r362, %r361, %r357;
	add.s32 	%r363, %r350, %r362;
	and.b32  	%r364, %r363, 1;
	setp.eq.b32 	%p24, %r364, 1;
	neg.f32 	%f17, %f8;
	selp.f32 	%f18, %f17, %f8, %p24;
	shr.u32 	%r365, %r354, 2;
	xor.b32  	%r366, %r365, %r354;
	st.global.v2.u32 	[%rd2+8], {%r356, %r357};
	shl.b32 	%r367, %r362, 4;
	shl.b32 	%r368, %r366, 1;
	xor.b32  	%r369, %r368, %r367;
	xor.b32  	%r370, %r369, %r366;
	xor.b32  	%r371, %r370, %r362;
	st.global.v2.u32 	[%rd2+16], {%r362, %r371};
	add.s32 	%r372, %r350, 724874;
	st.global.v2.u32 	[%rd2], {%r372, %r355};
	add.s32 	%r373, %r371, %r372;
	and.b32  	%r374, %r373, 1;
	setp.eq.b32 	%p25, %r374, 1;
	neg.f32 	%f19, %f6;
	selp.f32 	%f20, %f19, %f6, %p25;
	ld.global.f32 	%f21, [%rd28];
	ld.global.f32 	%f22, [%rd30];
	add.f32 	%f23, %f21, %f22;
	add.f32 	%f24, %f23, %f20;
	st.global.f32 	[%rd8], %f24;
	ld.global.f32 	%f25, [%rd33];
	ld.global.f32 	%f26, [%rd35];
	add.f32 	%f27, %f25, %f26;
	add.f32 	%f30, %f18, %f27;
	st.global.f32 	[%rd9], %f30;
	ld.global.f32 	%f2, [%rd8];
	setp.ltu.f32 	%p26, %f2, 0f43000000;
	@%p26 bra 	$L__BB1_44;
	neg.f32 	%f28, %f2;
	st.global.f32 	[%rd8], %f28;
	ld.global.f32 	%f30, [%rd9];
$L__BB1_44:
	setp.ltu.f32 	%p27, %f30, 0f43000000;
	@%p27 bra 	$L__BB1_46;
	neg.f32 	%f29, %f30;
	st.global.f32 	[%rd9], %f29;
$L__BB1_46:
	cvta.to.global.u64 	%rd37, %rd16;
	add.s64 	%rd39, %rd37, %rd27;
	mov.b32 	%r375, 0;
	st.global.u32 	[%rd39], %r375;
	ret;

}
	// .globl	_Z10TrackDronePfS_S_S_S_S_PiS0_
.visible .entry _Z10TrackDronePfS_S_S_S_S_PiS0_(
	.param .u64 .ptr .align 1 _Z10TrackDronePfS_S_S_S_S_PiS0__param_0,
	.param .u64 .ptr .align 1 _Z10TrackDronePfS_S_S_S_S_PiS0__param_1,
	.param .u64 .ptr .align 1 _Z10TrackDronePfS_S_S_S_S_PiS0__param_2,
	.param .u64 .ptr .align 1 _Z10TrackDronePfS_S_S_S_S_PiS0__param_3,
	.param .u64 .ptr .align 1 _Z10TrackDronePfS_S_S_S_S_PiS0__param_4,
	.param .u64 .ptr .align 1 _Z10TrackDronePfS_S_S_S_S_PiS0__param_5,
	.param .u64 .ptr .align 1 _Z10TrackDronePfS_S_S_S_S_PiS0__param_6,
	.param .u64 .ptr .align 1 _Z10TrackDronePfS_S_S_S_S_PiS0__param_7
)
{
	.reg .pred 	%p<104>;
	.reg .b32 	%r<78>;
	.reg .b32 	%f<117>;
	.reg .b64 	%rd<65>;

	ld.param.u64 	%rd35, [_Z10TrackDronePfS_S_S_S_S_PiS0__param_0];
	ld.param.u64 	%rd36, [_Z10TrackDronePfS_S_S_S_S_PiS0__param_1];
	ld.param.u64 	%rd30, [_Z10TrackDronePfS_S_S_S_S_PiS0__param_2];
	ld.param.u64 	%rd31, [_Z10TrackDronePfS_S_S_S_S_PiS0__param_3];
	ld.param.u64 	%rd32, [_Z10TrackDronePfS_S_S_S_S_PiS0__param_4];
	ld.param.u64 	%rd33, [_Z10TrackDronePfS_S_S_S_S_PiS0__param_5];
	ld.param.u64 	%rd37, [_Z10TrackDronePfS_S_S_S_S_PiS0__param_6];
	ld.param.u64 	%rd34, [_Z10TrackDronePfS_S_S_S_S_PiS0__param_7];
	cvta.to.global.u64 	%rd1, %rd37;
	cvta.to.global.u64 	%rd2, %rd36;
	cvta.to.global.u64 	%rd3, %rd35;
	mov.u32 	%r28, %tid.x;
	mov.u32 	%r29, %ctaid.x;
	mov.u32 	%r30, %ntid.x;
	mad.lo.s32 	%r1, %r29, %r30, %r28;
	setp.gt.s32 	%p1, %r1, 32639;
	@%p1 bra 	$L__BB2_76;
	cvta.to.global.u64 	%rd38, %rd30;
	cvta.to.global.u64 	%rd39, %rd31;
	mul.wide.s32 	%rd40, %r1, 4;
	add.s64 	%rd4, %rd3, %rd40;
	ld.global.f32 	%f12, [%rd4];
	add.s64 	%rd41, %rd38, %rd40;
	ld.global.f32 	%f13, [%rd41];
	add.f32 	%f14, %f12, %f13;
	st.global.f32 	[%rd4], %f14;
	add.s64 	%rd5, %rd2, %rd40;
	ld.global.f32 	%f15, [%rd5];
	add.s64 	%rd42, %rd39, %rd40;
	ld.global.f32 	%f16, [%rd42];
	add.f32 	%f113, %f15, %f16;
	st.global.f32 	[%rd5], %f113;
	ld.global.f32 	%f2, [%rd4];
	setp.ltu.f32 	%p2, %f2, 0f43000000;
	@%p2 bra 	$L__BB2_3;
	neg.f32 	%f17, %f2;
	st.global.f32 	[%rd4], %f17;
	ld.global.f32 	%f113, [%rd5];
$L__BB2_3:
	setp.ltu.f32 	%p3, %f113, 0f43000000;
	@%p3 bra 	$L__BB2_5;
	neg.f32 	%f18, %f113;
	st.global.f32 	[%rd5], %f18;
$L__BB2_5:
	cvta.to.global.u64 	%rd43, %rd34;
	add.s64 	%rd6, %rd43, %rd40;
	mov.b32 	%r32, -1;
	st.global.u32 	[%rd6], %r32;
	add.s64 	%rd45, %rd1, %rd40;
	mov.b32 	%r68, 0;
	st.global.u32 	[%rd45], %r68;
	cvta.to.global.u64 	%rd46, %rd32;
	add.s64 	%rd7, %rd46, %rd40;
	cvta.to.global.u64 	%rd47, %rd33;
	add.s64 	%rd8, %rd47, %rd40;
$L__BB2_6:
	ld.global.f32 	%f115, [%rd7];
	mul.wide.u32 	%rd48, %r68, 4;
	add.s64 	%rd9, %rd3, %rd48;
	ld.global.f32 	%f19, [%rd9];
	add.f32 	%f20, %f19, 0f3F000000;
	setp.geu.f32 	%p4, %f115, %f20;
	add.f32 	%f21, %f19, 0fBF000000;
	setp.leu.f32 	%p5, %f115, %f21;
	add.s64 	%rd10, %rd2, %rd48;
	add.s64 	%rd11, %rd1, %rd48;
	or.pred  	%p6, %p4, %p5;
	@%p6 bra 	$L__BB2_14;
	ld.global.f32 	%f22, [%rd8];
	ld.global.f32 	%f23, [%rd10];
	add.f32 	%f24, %f23, 0f3F000000;
	setp.geu.f32 	%p7, %f22, %f24;
	add.f32 	%f25, %f23, 0fBF000000;
	setp.leu.f32 	%p8, %f22, %f25;
	or.pred  	%p9, %p7, %p8;
	@%p9 bra 	$L__BB2_14;
	ld.global.u32 	%r33, [%rd11];
	setp.eq.s32 	%p10, %r33, 1;
	@%p10 bra 	$L__BB2_11;
	setp.ne.s32 	%p11, %r33, 0;
	@%p11 bra 	$L__BB2_12;
	mov.b32 	%r35, 1;
	st.global.u32 	[%rd11], %r35;
	bra.uni 	$L__BB2_12;
$L__BB2_11:
	mov.b32 	%r34, -1;
	st.global.u32 	[%rd11], %r34;
$L__BB2_12:
	ld.global.u32 	%r69, [%rd6];
	setp.ne.s32 	%p12, %r69, -1;
	mov.u64 	%rd62, %rd11;
	@%p12 bra 	$L__BB2_77;
	st.global.u32 	[%rd6], %r68;
	ld.global.f32 	%f115, [%rd7];
$L__BB2_14:
	ld.global.f32 	%f26, [%rd9+4];
	add.f32 	%f27, %f26, 0f3F000000;
	setp.geu.f32 	%p13, %f115, %f27;
	add.f32 	%f28, %f26, 0fBF000000;
	setp.leu.f32 	%p14, %f115, %f28;
	or.pred  	%p15, %p13, %p14;
	@%p15 bra 	$L__BB2_22;
	ld.global.f32 	%f29, [%rd8];
	ld.global.f32 	%f30, [%rd10+4];
	add.f32 	%f31, %f30, 0f3F000000;
	setp.geu.f32 	%p16, %f29, %f31;
	add.f32 	%f32, %f30, 0fBF000000;
	setp.leu.f32 	%p17, %f29, %f32;
	or.pred  	%p18, %p16, %p17;
	@%p18 bra 	$L__BB2_22;
	add.s64 	%rd62, %rd11, 4;
	ld.global.u32 	%r36, [%rd11+4];
	setp.eq.s32 	%p19, %r36, 0;
	@%p19 bra 	$L__BB2_19;
	setp.ne.s32 	%p20, %r36, 1;
	@%p20 bra 	$L__BB2_20;
	mov.b32 	%r37, -1;
	st.global.u32 	[%rd62], %r37;
	bra.uni 	$L__BB2_20;
$L__BB2_19:
	mov.b32 	%r38, 1;
	st.global.u32 	[%rd62], %r38;
$L__BB2_20:
	ld.global.u32 	%r69, [%rd6];
	setp.ne.s32 	%p21, %r69, -1;
	@%p21 bra 	$L__BB2_77;
	add.s32 	%r39, %r68, 1;
	st.global.u32 	[%rd6], %r39;
	ld.global.f32 	%f115, [%rd7];
$L__BB2_22:
	ld.global.f32 	%f33, [%rd9+8];
	add.f32 	%f34, %f33, 0f3F000000;
	setp.geu.f32 	%p22, %f115, %f34;
	add.f32 	%f35, %f33, 0fBF000000;
	setp.leu.f32 	%p23, %f115, %f35;
	or.pred  	%p24, %p22, %p23;
	@%p24 bra 	$L__BB2_30;
	ld.global.f32 	%f36, [%rd8];
	ld.global.f32 	%f37, [%rd10+8];
	add.f32 	%f38, %f37, 0f3F000000;
	setp.geu.f32 	%p25, %f36, %f38;
	add.f32 	%f39, %f37, 0fBF000000;
	setp.leu.f32 	%p26, %f36, %f39;
	or.pred  	%p27, %p25, %p26;
	@%p27 bra 	$L__BB2_30;
	add.s64 	%rd62, %rd11, 8;
	ld.global.u32 	%r40, [%rd11+8];
	setp.eq.s32 	%p28, %r40, 0;
	@%p28 bra 	$L__BB2_27;
	setp.ne.s32 	%p29, %r40, 1;
	@%p29 bra 	$L__BB2_28;
	mov.b32 	%r41, -1;
	st.global.u32 	[%rd62], %r41;
	bra.uni 	$L__BB2_28;
$L__BB2_27:
	mov.b32 	%r42, 1;
	st.global.u32 	[%rd62], %r42;
$L__BB2_28:
	ld.global.u32 	%r69, [%rd6];
	setp.ne.s32 	%p30, %r69, -1;
	@%p30 bra 	$L__BB2_77;
	add.s32 	%r43, %r68, 2;
	st.global.u32 	[%rd6], %r43;
	ld.global.f32 	%f115, [%rd7];
$L__BB2_30:
	ld.global.f32 	%f40, [%rd9+12];
	add.f32 	%f41, %f40, 0f3F000000;
	setp.geu.f32 	%p31, %f115, %f41;
	add.f32 	%f42, %f40, 0fBF000000;
	setp.leu.f32 	%p32, %f115, %f42;
	or.pred  	%p33, %p31, %p32;
	@%p33 bra 	$L__BB2_38;
	ld.global.f32 	%f43, [%rd8];
	ld.global.f32 	%f44, [%rd10+12];
	add.f32 	%f45, %f44, 0f3F000000;
	setp.geu.f32 	%p34, %f43, %f45;
	add.f32 	%f46, %f44, 0fBF000000;
	setp.leu.f32 	%p35, %f43, %f46;
	or.pred  	%p36, %p34, %p35;
	@%p36 bra 	$L__BB2_38;
	add.s64 	%rd62, %rd11, 12;
	ld.global.u32 	%r44, [%rd11+12];
	setp.eq.s32 	%p37, %r44, 0;
	@%p37 bra 	$L__BB2_35;
	setp.ne.s32 	%p38, %r44, 1;
	@%p38 bra 	$L__BB2_36;
	mov.b32 	%r45, -1;
	st.global.u32 	[%rd62], %r45;
	bra.uni 	$L__BB2_36;
$L__BB2_35:
	mov.b32 	%r46, 1;
	st.global.u32 	[%rd62], %r46;
$L__BB2_36:
	ld.global.u32 	%r69, [%rd6];
	setp.ne.s32 	%p39, %r69, -1;
	@%p39 bra 	$L__BB2_77;
	add.s32 	%r49, %r68, 3;
	st.global.u32 	[%rd6], %r49;
$L__BB2_38:
	add.s32 	%r68, %r68, 4;
	setp.ne.s32 	%p40, %r68, 32640;
	@%p40 bra 	$L__BB2_6;
	ld.global.u32 	%r77, [%rd6];
$L__BB2_40:
	setp.ne.s32 	%p41, %r77, -1;
	@%p41 bra 	$L__BB2_73;
	mov.b32 	%r71, 0;
$L__BB2_42:
	mul.wide.u32 	%rd51, %r71, 4;
	add.s64 	%rd16, %rd1, %rd51;
	ld.global.u32 	%r51, [%rd16];
	setp.ne.s32 	%p42, %r51, 0;
	add.s64 	%rd17, %rd3, %rd51;
	add.s64 	%rd18, %rd2, %rd51;
	@%p42 bra 	$L__BB2_47;
	ld.global.f32 	%f47, [%rd7];
	ld.global.f32 	%f48, [%rd17];
	add.f32 	%f49, %f48, 0f3F800000;
	setp.geu.f32 	%p43, %f47, %f49;
	add.f32 	%f50, %f48, 0fBF800000;
	setp.leu.f32 	%p44, %f47, %f50;
	or.pred  	%p45, %p43, %p44;
	@%p45 bra 	$L__BB2_47;
	ld.global.f32 	%f51, [%rd8];
	ld.global.f32 	%f52, [%rd18];
	add.f32 	%f53, %f52, 0f3F800000;
	setp.geu.f32 	%p46, %f51, %f53;
	add.f32 	%f54, %f52, 0fBF800000;
	setp.leu.f32 	%p47, %f51, %f54;
	or.pred  	%p48, %p46, %p47;
	mov.u32 	%r72, %r71;
	mov.u64 	%rd63, %rd16;
	@%p48 bra 	$L__BB2_47;
$L__BB2_45:
	mov.b32 	%r56, 1;
	st.global.u32 	[%rd63], %r56;
	ld.global.u32 	%r13, [%rd6];
	setp.eq.s32 	%p71, %r13, -1;
	@%p71 bra 	$L__BB2_78;
	mul.wide.s32 	%rd52, %r13, 4;
	add.s64 	%rd53, %rd1, %rd52;
	mov.b32 	%r58, -1;
	st.global.u32 	[%rd53], %r58;
	mov.b32 	%r77, -2;
	st.global.u32 	[%rd6], %r77;
	bra.uni 	$L__BB2_57;
$L__BB2_47:
	add.s64 	%rd63, %rd16, 4;
	ld.global.u32 	%r52, [%rd16+4];
	setp.ne.s32 	%p49, %r52, 0;
	@%p49 bra 	$L__BB2_50;
	ld.global.f32 	%f55, [%rd7];
	ld.global.f32 	%f56, [%rd17+4];
	add.f32 	%f57, %f56, 0f3F800000;
	setp.geu.f32 	%p50, %f55, %f57;
	add.f32 	%f58, %f56, 0fBF800000;
	setp.leu.f32 	%p51, %f55, %f58;
	or.pred  	%p52, %p50, %p51;
	@%p52 bra 	$L__BB2_50;
	ld.global.f32 	%f59, [%rd8];
	ld.global.f32 	%f60, [%rd18+4];
	add.f32 	%f61, %f60, 0f3F800000;
	setp.lt.f32 	%p53, %f59, %f61;
	add.f32 	%f62, %f60, 0fBF800000;
	setp.gt.f32 	%p54, %f59, %f62;
	and.pred  	%p55, %p53, %p54;
	add.s32 	%r72, %r71, 1;
	@%p55 bra 	$L__BB2_45;
$L__BB2_50:
	add.s64 	%rd63, %rd16, 8;
	ld.global.u32 	%r53, [%rd16+8];
	setp.ne.s32 	%p56, %r53, 0;
	@%p56 bra 	$L__BB2_53;
	ld.global.f32 	%f63, [%rd7];
	ld.global.f32 	%f64, [%rd17+8];
	add.f32 	%f65, %f64, 0f3F800000;
	setp.geu.f32 	%p57, %f63, %f65;
	add.f32 	%f66, %f64, 0fBF800000;
	setp.leu.f32 	%p58, %f63, %f66;
	or.pred  	%p59, %p57, %p58;
	@%p59 bra 	$L__BB2_53;
	ld.global.f32 	%f67, [%rd8];
	ld.global.f32 	%f68, [%rd18+8];
	add.f32 	%f69, %f68, 0f3F800000;
	setp.lt.f32 	%p60, %f67, %f69;
	add.f32 	%f70, %f68, 0fBF800000;
	setp.gt.f32 	%p61, %f67, %f70;
	and.pred  	%p62, %p60, %p61;
	add.s32 	%r72, %r71, 2;
	@%p62 bra 	$L__BB2_45;
$L__BB2_53:
	add.s64 	%rd63, %rd16, 12;
	ld.global.u32 	%r54, [%rd16+12];
	setp.ne.s32 	%p63, %r54, 0;
	@%p63 bra 	$L__BB2_56;
	ld.global.f32 	%f71, [%rd7];
	ld.global.f32 	%f72, [%rd17+12];
	add.f32 	%f73, %f72, 0f3F800000;
	setp.geu.f32 	%p64, %f71, %f73;
	add.f32 	%f74, %f72, 0fBF800000;
	setp.leu.f32 	%p65, %f71, %f74;
	or.pred  	%p66, %p64, %p65;
	@%p66 bra 	$L__BB2_56;
	ld.global.f32 	%f75, [%rd8];
	ld.global.f32 	%f76, [%rd18+12];
	add.f32 	%f77, %f76, 0f3F800000;
	setp.lt.f32 	%p67, %f75, %f77;
	add.f32 	%f78, %f76, 0fBF800000;
	setp.gt.f32 	%p68, %f75, %f78;
	and.pred  	%p69, %p67, %p68;
	add.s32 	%r72, %r71, 3;
	@%p69 bra 	$L__BB2_45;
$L__BB2_56:
	add.s32 	%r71, %r71, 4;
	setp.eq.s32 	%p70, %r71, 32640;
	mov.b32 	%r77, -1;
	@%p70 bra 	$L__BB2_57;
	bra.uni 	$L__BB2_42;
$L__BB2_57:
	mov.b32 	%r75, 0;
$L__BB2_58:
	mul.wide.u32 	%rd54, %r75, 4;
	add.s64 	%rd23, %rd1, %rd54;
	ld.global.u32 	%r60, [%rd23];
	setp.ne.s32 	%p72, %r60, 0;
	add.s64 	%rd24, %rd3, %rd54;
	add.s64 	%rd25, %rd2, %rd54;
	@%p72 bra 	$L__BB2_61;
	ld.global.f32 	%f79, [%rd7];
	ld.global.f32 	%f80, [%rd24];
	add.f32 	%f81, %f80, 0f40800000;
	setp.geu.f32 	%p73, %f79, %f81;
	add.f32 	%f82, %f80, 0fC0800000;
	setp.leu.f32 	%p74, %f79, %f82;
	or.pred  	%p75, %p73, %p74;
	@%p75 bra 	$L__BB2_61;
	ld.global.f32 	%f83, [%rd8];
	ld.global.f32 	%f84, [%rd25];
	add.f32 	%f85, %f84, 0f40800000;
	setp.lt.f32 	%p76, %f83, %f85;
	add.f32 	%f86, %f84, 0fC0800000;
	setp.gt.f32 	%p77, %f83, %f86;
	and.pred  	%p78, %p76, %p77;
	mov.u32 	%r72, %r75;
	mov.u64 	%rd64, %rd23;
	@%p78 bra 	$L__BB2_71;
$L__BB2_61:
	add.s64 	%rd64, %rd23, 4;
	ld.global.u32 	%r61, [%rd23+4];
	setp.ne.s32 	%p79, %r61, 0;
	@%p79 bra 	$L__BB2_64;
	ld.global.f32 	%f87, [%rd7];
	ld.global.f32 	%f88, [%rd24+4];
	add.f32 	%f89, %f88, 0f40800000;
	setp.geu.f32 	%p80, %f87, %f89;
	add.f32 	%f90, %f88, 0fC0800000;
	setp.leu.f32 	%p81, %f87, %f90;
	or.pred  	%p82, %p80, %p81;
	@%p82 bra 	$L__BB2_64;
	ld.global.f32 	%f91, [%rd8];
	ld.global.f32 	%f92, [%rd25+4];
	add.f32 	%f93, %f92, 0f40800000;
	setp.lt.f32 	%p83, %f91, %f93;
	add.f32 	%f94, %f92, 0fC0800000;
	setp.gt.f32 	%p84, %f91, %f94;
	and.pred  	%p85, %p83, %p84;
	add.s32 	%r72, %r75, 1;
	@%p85 bra 	$L__BB2_71;
$L__BB2_64:
	add.s64 	%rd64, %rd23, 8;
	ld.global.u32 	%r62, [%rd23+8];
	setp.ne.s32 	%p86, %r62, 0;
	@%p86 bra 	$L__BB2_67;
	ld.global.f32 	%f95, [%rd7];
	ld.global.f32 	%f96, [%rd24+8];
	add.f32 	%f97, %f96, 0f40800000;
	setp.geu.f32 	%p87, %f95, %f97;
	add.f32 	%f98, %f96, 0fC0800000;
	setp.leu.f32 	%p88, %f95, %f98;
	or.pred  	%p89, %p87, %p88;
	@%p89 bra 	$L__BB2_67;
	ld.global.f32 	%f99, [%rd8];
	ld.global.f32 	%f100, [%rd25+8];
	add.f32 	%f101, %f100, 0f40800000;
	setp.lt.f32 	%p90, %f99, %f101;
	add.f32 	%f102, %f100, 0fC0800000;
	setp.gt.f32 	%p91, %f99, %f102;
	and.pred  	%p92, %p90, %p91;
	add.s32 	%r72, %r75, 2;
	@%p92 bra 	$L__BB2_71;
$L__BB2_67:
	add.s64 	%rd64, %rd23, 12;
	ld.global.u32 	%r63, [%rd23+12];
	setp.ne.s32 	%p93, %r63, 0;
	@%p93 bra 	$L__BB2_70;
	ld.global.f32 	%f103, [%rd7];
	ld.global.f32 	%f104, [%rd24+12];
	add.f32 	%f105, %f104, 0f40800000;
	setp.geu.f32 	%p94, %f103, %f105;
	add.f32 	%f106, %f104, 0fC0800000;
	setp.leu.f32 	%p95, %f103, %f106;
	or.pred  	%p96, %p94, %p95;
	@%p96 bra 	$L__BB2_70;
	ld.global.f32 	%f107, [%rd8];
	ld.global.f32 	%f108, [%rd25+12];
	add.f32 	%f109, %f108, 0f40800000;
	setp.lt.f32 	%p97, %f107, %f109;
	add.f32 	%f110, %f108, 0fC0800000;
	setp.gt.f32 	%p98, %f107, %f110;
	and.pred  	%p99, %p97, %p98;
	add.s32 	%r72, %r75, 3;
	@%p99 bra 	$L__BB2_71;
$L__BB2_70:
	add.s32 	%r75, %r75, 4;
	setp.eq.s32 	%p100, %r75, 32640;
	@%p100 bra 	$L__BB2_73;
	bra.uni 	$L__BB2_58;
$L__BB2_71:
	mov.b32 	%r64, 1;
	st.global.u32 	[%rd64], %r64;
	ld.global.u32 	%r26, [%rd6];
	setp.eq.s32 	%p101, %r26, -1;
	@%p101 bra 	$L__BB2_78;
	mul.wide.s32 	%rd55, %r26, 4;
	add.s64 	%rd56, %rd1, %rd55;
	mov.b32 	%r66, -1;
	st.global.u32 	[%rd56], %r66;
	mov.b32 	%r77, -2;
	st.global.u32 	[%rd6], %r77;
$L__BB2_73:
	setp.gt.u32 	%p102, %r77, -3;
	@%p102 bra 	$L__BB2_76;
	mul.wide.s32 	%rd57, %r77, 4;
	add.s64 	%rd58, %rd1, %rd57;
	ld.global.u32 	%r67, [%rd58];
	setp.ne.s32 	%p103, %r67, 1;
	@%p103 bra 	$L__BB2_76;
	ld.global.f32 	%f111, [%rd7];
	add.s64 	%rd60, %rd3, %rd57;
	st.global.f32 	[%rd60], %f111;
	ld.global.f32 	%f112, [%rd8];
	add.s64 	%rd61, %rd2, %rd57;
	st.global.f32 	[%rd61], %f112;
$L__BB2_76:
	ret;
$L__BB2_77:
	mul.wide.s32 	%rd49, %r69, 4;
	add.s64 	%rd50, %rd1, %rd49;
	mov.b32 	%r48, 0;
	st.global.u32 	[%rd50], %r48;
	st.global.u32 	[%rd62], %r48;
	mov.b32 	%r77, -2;
	st.global.u32 	[%rd6], %r77;
	bra.uni 	$L__BB2_40;
$L__BB2_78:
	st.global.u32 	[%rd6], %r72;
	mov.u32 	%r77, %r72;
	bra.uni 	$L__BB2_73;

}
	// .globl	_Z18CheckCollisionPathPfS_S_S_S_S_PiS_S0_S_
.visible .entry _Z18CheckCollisionPathPfS_S_S_S_S_PiS_S0_S_(
	.param .u64 .ptr .align 1 _Z18CheckCollisionPathPfS_S_S_S_S_PiS_S0_S__param_0,
	.param .u64 .ptr .align 1 _Z18CheckCollisionPathPfS_S_S_S_S_PiS_S0_S__param_1,
	.param .u64 .ptr .align 1 _Z18CheckCollisionPathPfS_S_S_S_S_PiS_S0_S__param_2,
	.param .u64 .ptr .align 1 _Z18CheckCollisionPathPfS_S_S_S_S_PiS_S0_S__param_3,
	.param .u64 .ptr .align 1 _Z18CheckCollisionPathPfS_S_S_S_S_PiS_S0_S__param_4,
	.param .u64 .ptr .align 1 _Z18CheckCollisionPathPfS_S_S_S_S_PiS_S0_S__param_5,
	.param .u64 .ptr .align 1 _Z18CheckCollisionPathPfS_S_S_S_S_PiS_S0_S__param_6,
	.param .u64 .ptr .align 1 _Z18CheckCollisionPathPfS_S_S_S_S_PiS_S0_S__param_7,
	.param .u64 .ptr .align 1 _Z18CheckCollisionPathPfS_S_S_S_S_PiS_S0_S__param_8,
	.param .u64 .ptr .align 1 _Z18CheckCollisionPathPfS_S_S_S_S_PiS_S0_S__param_9
)
{
	.reg .pred 	%p<13>;
	.reg .b32 	%r<28>;
	.reg .b32 	%f<61>;
	.reg .b64 	%rd<43>;

	ld.param.u64 	%rd20, [_Z18CheckCollisionPathPfS_S_S_S_S_PiS_S0_S__param_0];
	ld.param.u64 	%rd21, [_Z18CheckCollisionPathPfS_S_S_S_S_PiS_S0_S__param_1];
	ld.param.u64 	%rd17, [_Z18CheckCollisionPathPfS_S_S_S_S_PiS_S0_S__param_2];
	ld.param.u64 	%rd18, [_Z18CheckCollisionPathPfS_S_S_S_S_PiS_S0_S__param_3];
	ld.param.u64 	%rd22, [_Z18CheckCollisionPathPfS_S_S_S_S_PiS_S0_S__param_4];
	ld.param.u64 	%rd23, [_Z18CheckCollisionPathPfS_S_S_S_S_PiS_S0_S__param_5];
	ld.param.u64 	%rd24, [_Z18CheckCollisionPathPfS_S_S_S_S_PiS_S0_S__param_6];
	ld.param.u64 	%rd19, [_Z18CheckCollisionPathPfS_S_S_S_S_PiS_S0_S__param_7];
	ld.param.u64 	%rd25, [_Z18CheckCollisionPathPfS_S_S_S_S_PiS_S0_S__param_8];
	ld.param.u64 	%rd26, [_Z18CheckCollisionPathPfS_S_S_S_S_PiS_S0_S__param_9];
	cvta.to.global.u64 	%rd1, %rd23;
	cvta.to.global.u64 	%rd2, %rd22;
	cvta.to.global.u64 	%rd3, %rd26;
	cvta.to.global.u64 	%rd4, %rd21;
	cvta.to.global.u64 	%rd5, %rd20;
	cvta.to.global.u64 	%rd6, %rd24;
	cvta.to.global.u64 	%rd7, %rd25;
	mov.u32 	%r10, %tid.x;
	mov.u32 	%r11, %ctaid.x;
	mov.u32 	%r12, %ntid.x;
	mad.lo.s32 	%r1, %r11, %r12, %r10;
	setp.gt.s32 	%p1, %r1, 32639;
	@%p1 bra 	$L__BB3_13;
	cvta.to.global.u64 	%rd27, %rd19;
	cvta.to.global.u64 	%rd28, %rd17;
	cvta.to.global.u64 	%rd29, %rd18;
	mul.wide.s32 	%rd30, %r1, 4;
	add.s64 	%rd8, %rd27, %rd30;
	mov.b32 	%r15, 1133903872;
	st.global.u32 	[%rd8], %r15;
	add.s64 	%rd9, %rd7, %rd30;
	mov.b32 	%r16, -1;
	st.global.u32 	[%rd9], %r16;
	add.s64 	%rd10, %rd6, %rd30;
	mov.b32 	%r24, 0;
	st.global.u32 	[%rd10], %r24;
	add.s64 	%rd11, %rd5, %rd30;
	ld.global.f32 	%f5, [%rd11];
	add.s64 	%rd12, %rd28, %rd30;
	st.global.f32 	[%rd12], %f5;
	add.s64 	%rd13, %rd4, %rd30;
	ld.global.f32 	%f6, [%rd13];
	add.s64 	%rd14, %rd29, %rd30;
	st.global.f32 	[%rd14], %f6;
	add.s64 	%rd15, %rd3, %rd30;
	add.s64 	%rd16, %rd1, %rd30;
	mov.f32 	%f7, 0fBDB2B8C2;
	mul.rn.f32 	%f8, %f7, %f7;
	add.f32 	%f9, %f8, 0f00000000;
	fma.rn.f32 	%f10, %f8, 0f37CBAC00, 0fBAB607ED;
	fma.rn.f32 	%f11, %f10, %f8, 0f3D2AAABB;
	fma.rn.f32 	%f12, %f11, %f8, 0fBEFFFFFF;
	fma.rn.f32 	%f1, %f12, %f9, 0f3F800000;
	fma.rn.f32 	%f13, %f8, 0fBDB2B8C2, 0f00000000;
	fma.rn.f32 	%f14, %f8, 0fB94D4153, 0f3C0885E4;
	fma.rn.f32 	%f15, %f14, %f8, 0fBE2AAAA8;
	fma.rn.f32 	%f2, %f15, %f13, 0fBDB2B8C2;
	mov.b32 	%r23, 20;
$L__BB3_2:
	mul.lo.s32 	%r18, %r23, 120;
	cvt.rn.f32.s32 	%f3, %r18;
	mov.b32 	%r25, 0;
$L__BB3_3:
	setp.eq.s32 	%p2, %r1, %r25;
	@%p2 bra 	$L__BB3_8;
	mul.wide.u32 	%rd31, %r25, 4;
	add.s64 	%rd32, %rd3, %rd31;
	ld.global.f32 	%f16, [%rd32];
	ld.global.f32 	%f17, [%rd15];
	add.f32 	%f18, %f17, 0f43FA0000;
	setp.geu.f32 	%p3, %f16, %f18;
	add.f32 	%f19, %f17, 0fC3FA0000;
	setp.leu.f32 	%p4, %f16, %f19;
	or.pred  	%p5, %p3, %p4;
	@%p5 bra 	$L__BB3_8;
	mul.wide.u32 	%rd33, %r25, 4;
	add.s64 	%rd34, %rd5, %rd33;
	ld.global.f32 	%f20, [%rd34];
	mul.wide.s32 	%rd35, %r1, 4;
	add.s64 	%rd36, %rd2, %rd35;
	ld.global.f32 	%f21, [%rd36];
	fma.rn.f32 	%f22, %f21, %f3, %f20;
	ld.global.f32 	%f23, [%rd12];
	fma.rn.f32 	%f24, %f21, %f3, %f23;
	sub.f32 	%f25, %f22, %f24;
	abs.f32 	%f26, %f25;
	add.f32 	%f27, %f26, 0fC0400000;
	add.s64 	%rd37, %rd2, %rd33;
	ld.global.f32 	%f28, [%rd37];
	sub.f32 	%f29, %f28, %f21;
	abs.f32 	%f30, %f29;
	div.rn.f32 	%f31, %f27, %f30;
	add.f32 	%f32, %f26, 0f40400000;
	div.rn.f32 	%f33, %f32, %f30;
	add.s64 	%rd38, %rd4, %rd33;
	ld.global.f32 	%f34, [%rd38];
	ld.global.f32 	%f35, [%rd16];
	fma.rn.f32 	%f36, %f35, %f3, %f34;
	ld.global.f32 	%f37, [%rd14];
	fma.rn.f32 	%f38, %f35, %f3, %f37;
	sub.f32 	%f39, %f36, %f38;
	abs.f32 	%f40, %f39;
	add.f32 	%f41, %f40, 0fC0400000;
	add.s64 	%rd39, %rd1, %rd33;
	ld.global.f32 	%f42, [%rd39];
	sub.f32 	%f43, %f42, %f35;
	abs.f32 	%f44, %f43;
	div.rn.f32 	%f45, %f41, %f44;
	add.f32 	%f46, %f40, 0f40400000;
	div.rn.f32 	%f47, %f46, %f44;
	max.f32 	%f4, %f31, %f45;
	min.f32 	%f48, %f33, %f47;
	setp.geu.f32 	%p6, %f4, %f48;
	@%p6 bra 	$L__BB3_8;
	ld.global.f32 	%f49, [%rd8];
	setp.geu.f32 	%p7, %f4, %f49;
	@%p7 bra 	$L__BB3_8;
	add.s32 	%r24, %r24, 1;
	st.global.f32 	[%rd8], %f4;
	mov.b32 	%r20, 1;
	st.global.u32 	[%rd10], %r20;
	mul.wide.u32 	%rd40, %r25, 4;
	add.s64 	%rd41, %rd6, %rd40;
	st.global.u32 	[%rd41], %r20;
	st.global.u32 	[%rd9], %r25;
	add.s64 	%rd42, %rd7, %rd40;
	st.global.u32 	[%rd42], %r1;
	ld.global.f32 	%f50, [%rd11];
	mul.f32 	%f51, %f1, %f50;
	ld.global.f32 	%f52, [%rd13];
	mul.f32 	%f53, %f2, %f52;
	sub.f32 	%f54, %f51, %f53;
	st.global.f32 	[%rd12], %f54;
	ld.global.f32 	%f55, [%rd11];
	ld.global.f32 	%f56, [%rd13];
	mul.f32 	%f57, %f1, %f56;
	fma.rn.f32 	%f58, %f2, %f55, %f57;
	st.global.f32 	[%rd14], %f58;
	mov.b32 	%r23, 20;
	bra.uni 	$L__BB3_12;
$L__BB3_8:
	setp.lt.s32 	%p8, %r24, 1;
	setp.ne.s32 	%p9, %r25, 32639;
	or.pred  	%p10, %p8, %p9;
	@%p10 bra 	$L__BB3_10;
	ld.global.f32 	%f59, [%rd12];
	st.global.f32 	[%rd11], %f59;
	ld.global.f32 	%f60, [%rd14];
	st.global.f32 	[%rd13], %f60;
	mov.b32 	%r21, 0;
	st.global.u32 	[%rd10], %r21;
	st.global.u32 	[%rd6+130556], %r21;
	mov.b32 	%r22, -1;
	st.global.u32 	[%rd9], %r22;
	st.global.u32 	[%rd7+130556], %r22;
$L__BB3_10:
	add.s32 	%r25, %r25, 1;
	setp.ne.s32 	%p11, %r25, 32640;
	@%p11 bra 	$L__BB3_3;
	add.s32 	%r23, %r23, 1;
$L__BB3_12:
	setp.lt.s32 	%p12, %r23, 21;
	@%p12 bra 	$L__BB3_2;
$L__BB3_13:
	ret;

}
.func  (.param .b64 func_retval0) __internal_accurate_pow(
	.param .b64 __internal_accurate_pow_param_0
)
{
	.reg .pred 	%p<8>;
	.reg .b32 	%r<49>;
	.reg .b32 	%f<3>;
	.reg .b64 	%fd<109>;

	ld.param.f64 	%fd10, [__internal_accurate_pow_param_0];
	{
	.reg .b32 %temp; 
	mov.b64 	{%temp, %r46}, %fd10;
	}
	{
	.reg .b32 %temp; 
	mov.b64 	{%r45, %temp}, %fd10;
	}
	shr.u32 	%r47, %r46, 20;
	setp.gt.u32 	%p1, %r46, 1048575;
	@%p1 bra 	$L__BB4_2;
	mul.f64 	%fd11, %fd10, 0d4350000000000000;
	{
	.reg .b32 %temp; 
	mov.b64 	{%temp, %r46}, %fd11;
	}
	{
	.reg .b32 %temp; 
	mov.b64 	{%r45, %temp}, %fd11;
	}
	shr.u32 	%r16, %r46, 20;
	add.s32 	%r47, %r16, -54;
$L__BB4_2:
	add.s32 	%r48, %r47, -1023;
	and.b32  	%r17, %r46, -2146435073;
	or.b32  	%r18, %r17, 1072693248;
	mov.b64 	%fd107, {%r45, %r18};
	setp.lt.u32 	%p2, %r18, 1073127583;
	@%p2 bra 	$L__BB4_4;
	{
	.reg .b32 %temp; 
	mov.b64 	{%r19, %temp}, %fd107;
	}
	{
	.reg .b32 %temp; 
	mov.b64 	{%temp, %r20}, %fd107;
	}
	add.s32 	%r21, %r20, -1048576;
	mov.b64 	%fd107, {%r19, %r21};
	add.s32 	%r48, %r47, -1022;
$L__BB4_4:
	add.f64 	%fd12, %fd107, 0dBFF0000000000000;
	add.f64 	%fd13, %fd107, 0d3FF0000000000000;
	rcp.approx.ftz.f64 	%fd14, %fd13;
	neg.f64 	%fd15, %fd13;
	fma.rn.f64 	%fd16, %fd15, %fd14, 0d3FF0000000000000;
	fma.rn.f64 	%fd17, %fd16, %fd16, %fd16;
	fma.rn.f64 	%fd18, %fd17, %fd14, %fd14;
	mul.f64 	%fd19, %fd12, %fd18;
	fma.rn.f64 	%fd20, %fd12, %fd18, %fd19;
	mul.f64 	%fd21, %fd20, %fd20;
	fma.rn.f64 	%fd22, %fd21, 0d3EB0F5FF7D2CAFE2, 0d3ED0F5D241AD3B5A;
	fma.rn.f64 	%fd23, %fd22, %fd21, 0d3EF3B20A75488A3F;
	fma.rn.f64 	%fd24, %fd23, %fd21, 0d3F1745CDE4FAECD5;
	fma.rn.f64 	%fd25, %fd24, %fd21, 0d3F3C71C7258A578B;
	fma.rn.f64 	%fd26, %fd25, %fd21, 0d3F6249249242B910;
	fma.rn.f64 	%fd27, %fd26, %fd21, 0d3F89999999999DFB;
	sub.f64 	%fd28, %fd12, %fd20;
	add.f64 	%fd29, %fd28, %fd28;
	neg.f64 	%fd30, %fd20;
	fma.rn.f64 	%fd31, %fd30, %fd12, %fd29;
	mul.f64 	%fd32, %fd18, %fd31;
	fma.rn.f64 	%fd33, %fd21, %fd27, 0d3FB5555555555555;
	mov.f64 	%fd34, 0d3FB5555555555555;
	sub.f64 	%fd35, %fd34, %fd33;
	fma.rn.f64 	%fd36, %fd21, %fd27, %fd35;
	add.f64 	%fd37, %fd36, 0dBC46A4CB00B9E7B0;
	add.f64 	%fd38, %fd33, %fd37;
	sub.f64 	%fd39, %fd33, %fd38;
	add.f64 	%fd40, %fd37, %fd39;
	mul.rn.f64 	%fd41, %fd20, %fd20;
	neg.f64 	%fd42, %fd41;
	fma.rn.f64 	%fd43, %fd20, %fd20, %fd42;
	{
	.reg .b32 %temp; 
	mov.b64 	{%r22, %temp}, %fd32;
	}
	{
	.reg .b32 %temp; 
	mov.b64 	{%temp, %r23}, %fd32;
	}
	add.s32 	%r24, %r23, 1048576;
	mov.b64 	%fd44, {%r22, %r24};
	fma.rn.f64 	%fd45, %fd20, %fd44, %fd43;
	mul.rn.f64 	%fd46, %fd41, %fd20;
	neg.f64 	%fd47, %fd46;
	fma.rn.f64 	%fd48, %fd41, %fd20, %fd47;
	fma.rn.f64 	%fd49, %fd41, %fd32, %fd48;
	fma.rn.f64 	%fd50, %fd45, %fd20, %fd49;
	mul.rn.f64 	%fd51, %fd38, %fd46;
	neg.f64 	%fd52, %fd51;
	fma.rn.f64 	%fd53, %fd38, %fd46, %fd52;
	fma.rn.f64 	%fd54, %fd38, %fd50, %fd53;
	fma.rn.f64 	%fd55, %fd40, %fd46, %fd54;
	add.f64 	%fd56, %fd51, %fd55;
	sub.f64 	%fd57, %fd51, %fd56;
	add.f64 	%fd58, %fd55, %fd57;
	add.f64 	%fd59, %fd20, %fd56;
	sub.f64 	%fd60, %fd20, %fd59;
	add.f64 	%fd61, %fd56, %fd60;
	add.f64 	%fd62, %fd58, %fd61;
	add.f64 	%fd63, %fd32, %fd62;
	add.f64 	%fd64, %fd59, %fd63;
	sub.f64 	%fd65, %fd59, %fd64;
	add.f64 	%fd66, %fd63, %fd65;
	xor.b32  	%r25, %r48, -2147483648;
	mov.b32 	%r26, 1127219200;
	mov.b64 	%fd67, {%r25, %r26};
	mov.b32 	%r27, -2147483648;
	mov.b64 	%fd68, {%r27, %r26};
	sub.f64 	%fd69, %fd67, %fd68;
	fma.rn.f64 	%fd70, %fd69, 0d3FE62E42FEFA39EF, %fd64;
	fma.rn.f64 	%fd71, %fd69, 0dBFE62E42FEFA39EF, %fd70;
	sub.f64 	%fd72, %fd71, %fd64;
	sub.f64 	%fd73, %fd66, %fd72;
	fma.rn.f64 	%fd74, %fd69, 0d3C7ABC9E3B39803F, %fd73;
	add.f64 	%fd75, %fd70, %fd74;
	sub.f64 	%fd76, %fd70, %fd75;
	add.f64 	%fd77, %fd74, %fd76;
	mov.f64 	%fd78, 0d4000000000000000;
	{
	.reg .b32 %temp; 
	mov.b64 	{%temp, %r28}, %fd78;
	}
	{
	.reg .b32 %temp; 
	mov.b64 	{%r29, %temp}, %fd78;
	}
	shl.b32 	%r30, %r28, 1;
	setp.gt.u32 	%p3, %r30, -33554433;
	and.b32  	%r31, %r28, -15728641;
	selp.b32 	%r32, %r31, %r28, %p3;
	mov.b64 	%fd79, {%r29, %r32};
	mul.rn.f64 	%fd80, %fd75, %fd79;
	neg.f64 	%fd81, %fd80;
	fma.rn.f64 	%fd82, %fd75, %fd79, %fd81;
	fma.rn.f64 	%fd83, %fd77, %fd79, %fd82;
	add.f64 	%fd4, %fd80, %fd83;
	sub.f64 	%fd84, %fd80, %fd4;
	add.f64 	%fd5, %fd83, %fd84;
	fma.rn.f64 	%fd85, %fd4, 0d3FF71547652B82FE, 0d4338000000000000;
	{
	.reg .b32 %temp; 
	mov.b64 	{%r13, %temp}, %fd85;
	}
	mov.f64 	%fd86, 0dC338000000000000;
	add.rn.f64 	%fd87, %fd85, %fd86;
	fma.rn.f64 	%fd88, %fd87, 0dBFE62E42FEFA39EF, %fd4;
	fma.rn.f64 	%fd89, %fd87, 0dBC7ABC9E3B39803F, %fd88;
	fma.rn.f64 	%fd90, %fd89, 0d3E5ADE1569CE2BDF, 0d3E928AF3FCA213EA;
	fma.rn.f64 	%fd91, %fd90, %fd89, 0d3EC71DEE62401315;
	fma.rn.f64 	%fd92, %fd91, %fd89, 0d3EFA01997C89EB71;
	fma.rn.f64 	%fd93, %fd92, %fd89, 0d3F2A01A014761F65;
	fma.rn.f64 	%fd94, %fd93, %fd89, 0d3F56C16C1852B7AF;
	fma.rn.f64 	%fd95, %fd94, %fd89, 0d3F81111111122322;
	fma.rn.f64 	%fd96, %fd95, %fd89, 0d3FA55555555502A1;
	fma.rn.f64 	%fd97, %fd96, %fd89, 0d3FC5555555555511;
	fma.rn.f64 	%fd98, %fd97, %fd89, 0d3FE000000000000B;
	fma.rn.f64 	%fd99, %fd98, %fd89, 0d3FF0000000000000;
	fma.rn.f64 	%fd100, %fd99, %fd89, 0d3FF0000000000000;
	{
	.reg .b32 %temp; 
	mov.b64 	{%r14, %temp}, %fd100;
	}
	{
	.reg .b32 %temp; 
	mov.b64 	{%temp, %r15}, %fd100;
	}
	shl.b32 	%r33, %r13, 20;
	add.s32 	%r34, %r33, %r15;
	mov.b64 	%fd108, {%r14, %r34};
	{
	.reg .b32 %temp; 
	mov.b64 	{%temp, %r35}, %fd4;
	}
	mov.b32 	%f2, %r35;
	abs.f32 	%f1, %f2;
	setp.lt.f32 	%p4, %f1, 0f4086232B;
	@%p4 bra 	$L__BB4_7;
	setp.lt.f64 	%p5, %fd4, 0d0000000000000000;
	add.f64 	%fd101, %fd4, 0d7FF0000000000000;
	selp.f64 	%fd108, 0d0000000000000000, %fd101, %p5;
	setp.geu.f32 	%p6, %f1, 0f40874800;
	@%p6 bra 	$L__BB4_7;
	shr.u32 	%r36, %r13, 31;
	add.s32 	%r37, %r13, %r36;
	shr.s32 	%r38, %r37, 1;
	shl.b32 	%r39, %r38, 20;
	add.s32 	%r40, %r15, %r39;
	mov.b64 	%fd102, {%r14, %r40};
	sub.s32 	%r41, %r13, %r38;
	shl.b32 	%r42, %r41, 20;
	add.s32 	%r43, %r42, 1072693248;
	mov.b32 	%r44, 0;
	mov.b64 	%fd103, {%r44, %r43};
	mul.f64 	%fd108, %fd103, %fd102;
$L__BB4_7:
	abs.f64 	%fd104, %fd108;
	setp.eq.f64 	%p7, %fd104, 0d7FF0000000000000;
	fma.rn.f64 	%fd105, %fd108, %fd5, %fd108;
	selp.f64 	%fd106, %fd108, %fd105, %p7;
	st.param.f64 	[func_retval0], %fd106;
	ret;

}


// ===== COMPILED SASS (sm_100) =====

	.target	sm_100

	.elftype	@"ET_EXEC"


//--------------------- .note.nv.tkinfo           --------------------------
	.section	.note.nv.tkinfo,"",@"SHT_NOTE"
	.sectionflags	@"SHF_NOTE_NV_TKINFO"
	.tkinfo
        /*0018*/ 	.word	0x00000002
        /*0030*/ 	.string	""
        /*0030*/ 	.string	"ptxas"
        /*0030*/ 	.string	"Cuda compilation tools, release 13.0, V13.0.88"
        /*0030*/ 	.string	"Build cuda_13.0.r13.0/compiler.36424714_0"
        /*0030*/ 	.string	"-arch sm_100 -m 64 "



//--------------------- .note.nv.cuinfo           --------------------------
	.section	.note.nv.cuinfo,"",@"SHT_NOTE"
	.sectionflags	@"SHF_NOTE_NV_CUINFO"
        /*0018*/ 	.short	0x0002
        /*001a*/ 	.short	0x0064
        /*001c*/ 	.short	0x0082
	.zero		2


//--------------------- .nv.info                  --------------------------
	.section	.nv.info,"",@"SHT_CUDA_INFO"
	.align	4


	//----- nvinfo : EIATTR_REGCOUNT
	.align		4
        /*0000*/ 	.byte	0x04, 0x2f
        /*0002*/ 	.short	(.L_10 - .L_9)
	.align		4
.L_9:
        /*0004*/ 	.word	index@(_Z11setupFlightPfS_S_S_S_PijP17curandStateXORWOW)
        /*0008*/ 	.word	0x00000027


	//----- nvinfo : EIATTR_FRAME_SIZE
	.align		4
.L_10:
        /*000c*/ 	.byte	0x04, 0x11
        /*000e*/ 	.short	(.L_12 - .L_11)
	.align		4
.L_11:
        /*0010*/ 	.word	index@($_Z11setupFlightPfS_S_S_S_PijP17curandStateXORWOW$__internal_accurate_pow)
        /*0014*/ 	.word	0x00000000


	//----- nvinfo : EIATTR_FRAME_SIZE
	.align		4
.L_12:
        /*0018*/ 	.byte	0x04, 0x11
        /*001a*/ 	.short	(.L_14 - .L_13)
	.align		4
.L_13:
        /*001c*/ 	.word	index@($__internal_2_$__cuda_sm3x_div_rn_noftz_f32_slowpath)
        /*0020*/ 	.word	0x00000000


	//----- nvinfo : EIATTR_FRAME_SIZE
	.align		4
.L_14:
        /*0024*/ 	.byte	0x04, 0x11
        /*0026*/ 	.short	(.L_16 - .L_15)
	.align		4
.L_15:
        /*0028*/ 	.word	index@($__internal_1_$__cuda_sm20_sqrt_rn_f32_slowpath)
        /*002c*/ 	.word	0x00000000


	//----- nvinfo : EIATTR_FRAME_SIZE
	.align		4
.L_16:
        /*0030*/ 	.byte	0x04, 0x11
        /*0032*/ 	.short	(.L_18 - .L_17)
	.align		4
.L_17:
        /*0034*/ 	.word	index@(_Z11setupFlightPfS_S_S_S_PijP17curandStateXORWOW)
        /*0038*/ 	.word	0x00000000


	//----- nvinfo : EIATTR_REGCOUNT
	.align		4
.L_18:
        /*003c*/ 	.byte	0x04, 0x2f
        /*003e*/ 	.short	(.L_20 - .L_19)
	.align		4
.L_19:
        /*0040*/ 	.word	index@(_Z17GenerateRadarDataPfS_S_S_S_S_PijP17curandStateXORWOW)
        /*0044*/ 	.word	0x0000001f


	//----- nvinfo : EIATTR_FRAME_SIZE
	.align		4
.L_20:
        /*0048*/ 	.byte	0x04, 0x11
        /*004a*/ 	.short	(.L_22 - .L_21)
	.align		4
.L_21:
        /*004c*/ 	.word	index@(_Z17GenerateRadarDataPfS_S_S_S_S_PijP17curandStateXORWOW)
        /*0050*/ 	.word	0x00000000


	//----- nvinfo : EIATTR_REGCOUNT
	.align		4
.L_22:
        /*0054*/ 	.byte	0x04, 0x2f
        /*0056*/ 	.short	(.L_24 - .L_23)
	.align		4
.L_23:
        /*0058*/ 	.word	index@(_Z10TrackDronePfS_S_S_S_S_PiS0_)
        /*005c*/ 	.word	0x0000001e


	//----- nvinfo : EIATTR_FRAME_SIZE
	.align		4
.L_24:
        /*0060*/ 	.byte	0x04, 0x11
        /*0062*/ 	.short	(.L_26 - .L_25)
	.align		4
.L_25:
        /*0064*/ 	.word	index@(_Z10TrackDronePfS_S_S_S_S_PiS0_)
        /*0068*/ 	.word	0x00000000


	//----- nvinfo : EIATTR_REGCOUNT
	.align		4
.L_26:
        /*006c*/ 	.byte	0x04, 0x2f
        /*006e*/ 	.short	(.L_28 - .L_27)
	.align		4
.L_27:
        /*0070*/ 	.word	index@(_Z18CheckCollisionPathPfS_S_S_S_S_PiS_S0_S_)
        /*0074*/ 	.word	0x0000002b


	//----- nvinfo : EIATTR_FRAME_SIZE
	.align		4
.L_28:
        /*0078*/ 	.byte	0x04, 0x11
        /*007a*/ 	.short	(.L_30 - .L_29)
	.align		4
.L_29:
        /*007c*/ 	.word	index@($__internal_0_$__cuda_sm3x_div_rn_noftz_f32_slowpath)
        /*0080*/ 	.word	0x00000000


	//----- nvinfo : EIATTR_FRAME_SIZE
	.align		4
.L_30:
        /*0084*/ 	.byte	0x04, 0x11
        /*0086*/ 	.short	(.L_32 - .L_31)
	.align		4
.L_31:
        /*0088*/ 	.word	index@(_Z18CheckCollisionPathPfS_S_S_S_S_PiS_S0_S_)
        /*008c*/ 	.word	0x00000000


	//----- nvinfo : EIATTR_MIN_STACK_SIZE
	.align		4
.L_32:
        /*0090*/ 	.byte	0x04, 0x12
        /*0092*/ 	.short	(.L_34 - .L_33)
	.align		4
.L_33:
        /*0094*/ 	.word	index@(_Z18CheckCollisionPathPfS_S_S_S_S_PiS_S0_S_)
        /*0098*/ 	.word	0x00000000


	//----- nvinfo : EIATTR_MIN_STACK_SIZE
	.align		4
.L_34:
        /*009c*/ 	.byte	0x04, 0x12
        /*009e*/ 	.short	(.L_36 - .L_35)
	.align		4
.L_35:
        /*00a0*/ 	.word	index@(_Z10TrackDronePfS_S_S_S_S_PiS0_)
        /*00a4*/ 	.word	0x00000000


	//----- nvinfo : EIATTR_MIN_STACK_SIZE
	.align		4
.L_36:
        /*00a8*/ 	.byte	0x04, 0x12
        /*00aa*/ 	.short	(.L_38 - .L_37)
	.align		4
.L_37:
        /*00ac*/ 	.word	index@(_Z17GenerateRadarDataPfS_S_S_S_S_PijP17curandStateXORWOW)
        /*00b0*/ 	.word	0x00000000


	//----- nvinfo : EIATTR_MIN_STACK_SIZE
	.align		4
.L_38:
        /*00b4*/ 	.byte	0x04, 0x12
        /*00b6*/ 	.short	(.L_40 - .L_39)
	.align		4
.L_39:
        /*00b8*/ 	.word	index@(_Z11setupFlightPfS_S_S_S_PijP17curandStateXORWOW)
        /*00bc*/ 	.word	0x00000000
.L_40:


//--------------------- .nv.compat                --------------------------
	.section	.nv.compat,"",@"SHT_CUDA_COMPAT_INFO"
	.align	4
        /*0000*/ 	.byte	0x02, 0x09, 0x00, 0x00, 0x02, 0x02, 0x01, 0x00, 0x02, 0x05, 0x05, 0x00, 0x03, 0x07, 0x01, 0x01
        /*0010*/ 	.byte	0x02, 0x03, 0x00, 0x00, 0x02, 0x06, 0x01, 0x00, 0x04, 0x0b, 0x08, 0x00, 0x01, 0x00, 0x00, 0x00
        /*0020*/ 	.byte	0x00, 0x00, 0x00, 0x00


//--------------------- .nv.info._Z18CheckCollisionPathPfS_S_S_S_S_PiS_S0_S_ --------------------------
	.section	.nv.info._Z18CheckCollisionPathPfS_S_S_S_S_PiS_S0_S_,"",@"SHT_CUDA_INFO"
	.sectionflags	@""
	.align	4


	//----- nvinfo : EIATTR_CUDA_API_VERSION
	.align		4
        /*0000*/ 	.byte	0x04, 0x37
        /*0002*/ 	.short	(.L_42 - .L_41)
.L_41:
        /*0004*/ 	.word	0x00000082


	//----- nvinfo : EIATTR_KPARAM_INFO
	.align		4
.L_42:
        /*0008*/ 	.byte	0x04, 0x17
        /*000a*/ 	.short	(.L_44 - .L_43)
.L_43:
        /*000c*/ 	.word	0x00000000
        /*0010*/ 	.short	0x0009
        /*0012*/ 	.short	0x0048
        /*0014*/ 	.byte	0x00, 0xf5, 0x21, 0x00


	//----- nvinfo : EIATTR_KPARAM_INFO
	.align		4
.L_44:
        /*0018*/ 	.byte	0x04, 0x17
        /*001a*/ 	.short	(.L_46 - .L_45)
.L_45:
        /*001c*/ 	.word	0x00000000
        /*0020*/ 	.short	0x0008
        /*0022*/ 	.short	0x0040
        /*0024*/ 	.byte	0x00, 0xf5, 0x21, 0x00


	//----- nvinfo : EIATTR_KPARAM_INFO
	.align		4
.L_46:
        /*0028*/ 	.byte	0x04, 0x17
        /*002a*/ 	.short	(.L_48 - .L_47)
.L_47:
        /*002c*/ 	.word	0x00000000
        /*0030*/ 	.short	0x0007
        /*0032*/ 	.short	0x0038
        /*0034*/ 	.byte	0x00, 0xf5, 0x21, 0x00


	//----- nvinfo : EIATTR_KPARAM_INFO
	.align		4
.L_48:
        /*0038*/ 	.byte	0x04, 0x17
        /*003a*/ 	.short	(.L_50 - .L_49)
.L_49:
        /*003c*/ 	.word	0x00000000
        /*0040*/ 	.short	0x0006
        /*0042*/ 	.short	0x0030
        /*0044*/ 	.byte	0x00, 0xf5, 0x21, 0x00


	//----- nvinfo : EIATTR_KPARAM_INFO
	.align		4
.L_50:
        /*0048*/ 	.byte	0x04, 0x17
        /*004a*/ 	.short	(.L_52 - .L_51)
.L_51:
        /*004c*/ 	.word	0x00000000
        /*0050*/ 	.short	0x0005
        /*0052*/ 	.short	0x0028
        /*0054*/ 	.byte	0x00, 0xf5, 0x21, 0x00


	//----- nvinfo : EIATTR_KPARAM_INFO
	.align		4
.L_52:
        /*0058*/ 	.byte	0x04, 0x17
        /*005a*/ 	.short	(.L_54 - .L_53)
.L_53:
        /*005c*/ 	.word	0x00000000
        /*0060*/ 	.short	0x0004
        /*0062*/ 	.short	0x0020
        /*0064*/ 	.byte	0x00, 0xf5, 0x21, 0x00


	//----- nvinfo : EIATTR_KPARAM_INFO
	.align		4
.L_54:
        /*0068*/ 	.byte	0x04, 0x17
        /*006a*/ 	.short	(.L_56 - .L_55)
.L_55:
        /*006c*/ 	.word	0x00000000
        /*0070*/ 	.short	0x0003
        /*0072*/ 	.short	0x0018
        /*0074*/ 	.byte	0x00, 0xf5, 0x21, 0x00


	//----- nvinfo : EIATTR_KPARAM_INFO
	.align		4
.L_56:
        /*0078*/ 	.byte	0x04, 0x17
        /*007a*/ 	.short	(.L_58 - .L_57)
.L_57:
        /*007c*/ 	.word	0x00000000
        /*0080*/ 	.short	0x0002
        /*0082*/ 	.short	0x0010
        /*0084*/ 	.byte	0x00, 0xf5, 0x21, 0x00


	//----- nvinfo : EIATTR_KPARAM_INFO
	.align		4
.L_58:
        /*0088*/ 	.byte	0x04, 0x17
        /*008a*/ 	.short	(.L_60 - .L_59)
.L_59:
        /*008c*/ 	.word	0x00000000
        /*0090*/ 	.short	0x0001
        /*0092*/ 	.short	0x0008
        /*0094*/ 	.byte	0x00, 0xf5, 0x21, 0x00


	//----- nvinfo : EIATTR_KPARAM_INFO
	.align		4
.L_60:
        /*0098*/ 	.byte	0x04, 0x17
        /*009a*/ 	.short	(.L_62 - .L_61)
.L_61:
        /*009c*/ 	.word	0x00000000
        /*00a0*/ 	.short	0x0000
        /*00a2*/ 	.short	0x0000
        /*00a4*/ 	.byte	0x00, 0xf5, 0x21, 0x00


	//----- nvinfo : EIATTR_SPARSE_MMA_MASK
	.align		4
.L_62:
        /*00a8*/ 	.byte	0x03, 0x50
        /*00aa*/ 	.short	0x0000


	//----- nvinfo : EIATTR_MAXREG_COUNT
	.align		4
        /*00ac*/ 	.byte	0x03, 0x1b
        /*00ae*/ 	.short	0x00ff


	//----- nvinfo : EIATTR_MERCURY_ISA_VERSION
	.align		4
        /*00b0*/ 	.byte	0x03, 0x5f
        /*00b2*/ 	.short	0x0101


	//----- nvinfo : EIATTR_VRC_CTA_INIT_COUNT
	.align		4
        /*00b4*/ 	.byte	0x02, 0x4a
	.zero		1
	.zero		1


	//----- nvinfo : EIATTR_EXIT_INSTR_OFFSETS
	.align		4
        /*00b8*/ 	.byte	0x04, 0x1c
        /*00ba*/ 	.short	(.L_64 - .L_63)


	//   ....[0]....
.L_63:
        /*00bc*/ 	.word	0x00000060


	//   ....[1]....
        /*00c0*/ 	.word	0x00000ce0


	//----- nvinfo : EIATTR_CRS_STACK_SIZE
	.align		4
.L_64:
        /*00c4*/ 	.byte	0x04, 0x1e
        /*00c6*/ 	.short	(.L_66 - .L_65)
.L_65:
        /*00c8*/ 	.word	0x00000000


	//----- nvinfo : EIATTR_CBANK_PARAM_SIZE
	.align		4
.L_66:
        /*00cc*/ 	.byte	0x03, 0x19
        /*00ce*/ 	.short	0x0050


	//----- nvinfo : EIATTR_PARAM_CBANK
	.align		4
        /*00d0*/ 	.byte	0x04, 0x0a
        /*00d2*/ 	.short	(.L_68 - .L_67)
	.align		4
.L_67:
        /*00d4*/ 	.word	index@(.nv.constant0._Z18CheckCollisionPathPfS_S_S_S_S_PiS_S0_S_)
        /*00d8*/ 	.short	0x0380
        /*00da*/ 	.short	0x0050


	//----- nvinfo : EIATTR_SW_WAR
	.align		4
.L_68:
        /*00dc*/ 	.byte	0x04, 0x36
        /*00de*/ 	.short	(.L_70 - .L_69)
.L_69:
        /*00e0*/ 	.word	0x00000008
.L_70:


//--------------------- .nv.info._Z10TrackDronePfS_S_S_S_S_PiS0_ --------------------------
	.section	.nv.info._Z10TrackDronePfS_S_S_S_S_PiS0_,"",@"SHT_CUDA_INFO"
	.sectionflags	@""
	.align	4


	//----- nvinfo : EIATTR_CUDA_API_VERSION
	.align		4
        /*0000*/ 	.byte	0x04, 0x37
        /*0002*/ 	.short	(.L_72 - .L_71)
.L_71:
        /*0004*/ 	.word	0x00000082


	//----- nvinfo : EIATTR_KPARAM_INFO
	.align		4
.L_72:
        /*0008*/ 	.byte	0x04, 0x17
        /*000a*/ 	.short	(.L_74 - .L_73)
.L_73:
        /*000c*/ 	.word	0x00000000
        /*0010*/ 	.short	0x0007
        /*0012*/ 	.short	0x0038
        /*0014*/ 	.byte	0x00, 0xf5, 0x21, 0x00


	//----- nvinfo : EIATTR_KPARAM_INFO
	.align		4
.L_74:
        /*0018*/ 	.byte	0x04, 0x17
        /*001a*/ 	.short	(.L_76 - .L_75)
.L_75:
        /*001c*/ 	.word	0x00000000
        /*0020*/ 	.short	0x0006
        /*0022*/ 	.short	0x0030
        /*0024*/ 	.byte	0x00, 0xf5, 0x21, 0x00


	//----- nvinfo : EIATTR_KPARAM_INFO
	.align		4
.L_76:
        /*0028*/ 	.byte	0x04, 0x17
        /*002a*/ 	.short	(.L_78 - .L_77)
.L_77:
        /*002c*/ 	.word	0x00000000
        /*0030*/ 	.short	0x0005
        /*0032*/ 	.short	0x0028
        /*0034*/ 	.byte	0x00, 0xf5, 0x21, 0x00


	//----- nvinfo : EIATTR_KPARAM_INFO
	.align		4
.L_78:
        /*0038*/ 	.byte	0x04, 0x17
        /*003a*/ 	.short	(.L_80 - .L_79)
.L_79:
        /*003c*/ 	.word	0x00000000
        /*0040*/ 	.short	0x0004
        /*0042*/ 	.short	0x0020
        /*0044*/ 	.byte	0x00, 0xf5, 0x21, 0x00


	//----- nvinfo : EIATTR_KPARAM_INFO
	.align		4
.L_80:
        /*0048*/ 	.byte	0x04, 0x17
        /*004a*/ 	.short	(.L_82 - .L_81)
.L_81:
        /*004c*/ 	.word	0x00000000
        /*0050*/ 	.short	0x0003
        /*0052*/ 	.short	0x0018
        /*0054*/ 	.byte	0x00, 0xf5, 0x21, 0x00


	//----- nvinfo : EIATTR_KPARAM_INFO
	.align		4
.L_82:
        /*0058*/ 	.byte	0x04, 0x17
        /*005a*/ 	.short	(.L_84 - .L_83)
.L_83:
        /*005c*/ 	.word	0x00000000
        /*0060*/ 	.short	0x0002
        /*0062*/ 	.short	0x0010
        /*0064*/ 	.byte	0x00, 0xf5, 0x21, 0x00


	//----- nvinfo : EIATTR_KPARAM_INFO
	.align		4
.L_84:
        /*0068*/ 	.byte	0x04, 0x17
        /*006a*/ 	.short	(.L_86 - .L_85)
.L_85:
        /*006c*/ 	.word	0x00000000
        /*0070*/ 	.short	0x0001
        /*0072*/ 	.short	0x0008
        /*0074*/ 	.byte	0x00, 0xf5, 0x21, 0x00


	//----- nvinfo : EIATTR_KPARAM_INFO
	.align		4
.L_86:
        /*0078*/ 	.byte	0x04, 0x17
        /*007a*/ 	.short	(.L_88 - .L_87)
.L_87:
        /*007c*/ 	.word	0x00000000
        /*0080*/ 	.short	0x0000
        /*0082*/ 	.short	0x0000
        /*0084*/ 	.byte	0x00, 0xf5, 0x21, 0x00


	//----- nvinfo : EIATTR_SPARSE_MMA_MASK
	.align		4
.L_88:
        /*0088*/ 	.byte	0x03, 0x50
        /*008a*/ 	.short	0x0000


	//----- nvinfo : EIATTR_MAXREG_COUNT
	.align		4
        /*008c*/ 	.byte	0x03, 0x1b
        /*008e*/ 	.short	0x00ff


	//----- nvinfo : EIATTR_MERCURY_ISA_VERSION
	.align		4
        /*0090*/ 	.byte	0x03, 0x5f
        /*0092*/ 	.short	0x0101


	//----- nvinfo : EIATTR_VRC_CTA_INIT_COUNT
	.align		4
        /*0094*/ 	.byte	0x02, 0x4a
	.zero		1
	.zero		1


	//----- nvinfo : EIATTR_EXIT_INSTR_OFFSETS
	.align		4
        /*0098*/ 	.byte	0x04, 0x1c
        /*009a*/ 	.short	(.L_90 - .L_89)


	//   ....[0]....
.L_89:
        /*009c*/ 	.word	0x00000060


	//   ....[1]....
        /*00a0*/ 	.word	0x00001cf0


	//   ....[2]....
        /*00a4*/ 	.word	0x00001d30


	//   ....[3]....
        /*00a8*/ 	.word	0x00001da0


	//----- nvinfo : EIATTR_CRS_STACK_SIZE
	.align		4
.L_90:
        /*00ac*/ 	.byte	0x04, 0x1e
        /*00ae*/ 	.short	(.L_92 - .L_91)
.L_91:
        /*00b0*/ 	.word	0x00000000


	//----- nvinfo : EIATTR_CBANK_PARAM_SIZE
	.align		4
.L_92:
        /*00b4*/ 	.byte	0x03, 0x19
        /*00b6*/ 	.short	0x0040


	//----- nvinfo : EIATTR_PARAM_CBANK
	.align		4
        /*00b8*/ 	.byte	0x04, 0x0a
        /*00ba*/ 	.short	(.L_94 - .L_93)
	.align		4
.L_93:
        /*00bc*/ 	.word	index@(.nv.constant0._Z10TrackDronePfS_S_S_S_S_PiS0_)
        /*00c0*/ 	.short	0x0380
        /*00c2*/ 	.short	0x0040


	//----- nvinfo : EIATTR_SW_WAR
	.align		4
.L_94:
        /*00c4*/ 	.byte	0x04, 0x36
        /*00c6*/ 	.short	(.L_96 - .L_95)
.L_95:
        /*00c8*/ 	.word	0x00000008
.L_96:


//--------------------- .nv.info._Z17GenerateRadarDataPfS_S_S_S_S_PijP17curandStateXORWOW --------------------------
	.section	.nv.info._Z17GenerateRadarDataPfS_S_S_S_S_PijP17curandStateXORWOW,"",@"SHT_CUDA_INFO"
	.sectionflags	@""
	.align	4


	//----- nvinfo : EIATTR_CUDA_API_VERSION
	.align		4
        /*0000*/ 	.byte	0x04, 0x37
        /*0002*/ 	.short	(.L_98 - .L_97)
.L_97:
        /*0004*/ 	.word	0x00000082


	//----- nvinfo : EIATTR_KPARAM_INFO
	.align		4
.L_98:
        /*0008*/ 	.byte	0x04, 0x17
        /*000a*/ 	.short	(.L_100 - .L_99)
.L_99:
        /*000c*/ 	.word	0x00000000
        /*0010*/ 	.short	0x0008
        /*0012*/ 	.short	0x0040
        /*0014*/ 	.byte	0x00, 0xf5, 0x21, 0x00


	//----- nvinfo : EIATTR_KPARAM_INFO
	.align		4
.L_100:
        /*0018*/ 	.byte	0x04, 0x17
        /*001a*/ 	.short	(.L_102 - .L_101)
.L_101:
        /*001c*/ 	.word	0x00000000
        /*0020*/ 	.short	0x0007
        /*0022*/ 	.short	0x0038
        /*0024*/ 	.byte	0x00, 0xf0, 0x11, 0x00


	//----- nvinfo : EIATTR_KPARAM_INFO
	.align		4
.L_102:
        /*0028*/ 	.byte	0x04, 0x17
        /*002a*/ 	.short	(.L_104 - .L_103)
.L_103:
        /*002c*/ 	.word	0x00000000
        /*0030*/ 	.short	0x0006
        /*0032*/ 	.short	0x0030
        /*0034*/ 	.byte	0x00, 0xf5, 0x21, 0x00


	//----- nvinfo : EIATTR_KPARAM_INFO
	.align		4
.L_104:
        /*0038*/ 	.byte	0x04, 0x17
        /*003a*/ 	.short	(.L_106 - .L_105)
.L_105:
        /*003c*/ 	.word	0x00000000
        /*0040*/ 	.short	0x0005
        /*0042*/ 	.short	0x0028
        /*0044*/ 	.byte	0x00, 0xf5, 0x21, 0x00


	//----- nvinfo : EIATTR_KPARAM_INFO
	.align		4
.L_106:
        /*0048*/ 	.byte	0x04, 0x17
        /*004a*/ 	.short	(.L_108 - .L_107)
.L_107:
        /*004c*/ 	.word	0x00000000
        /*0050*/ 	.short	0x0004
        /*0052*/ 	.short	0x0020
        /*0054*/ 	.byte	0x00, 0xf5, 0x21, 0x00


	//----- nvinfo : EIATTR_KPARAM_INFO
	.align		4
.L_108:
        /*0058*/ 	.byte	0x04, 0x17
        /*005a*/ 	.short	(.L_110 - .L_109)
.L_109:
        /*005c*/ 	.word	0x00000000
        /*0060*/ 	.short	0x0003
        /*0062*/ 	.short	0x0018
        /*0064*/ 	.byte	0x00, 0xf5, 0x21, 0x00


	//----- nvinfo : EIATTR_KPARAM_INFO
	.align		4
.L_110:
        /*0068*/ 	.byte	0x04, 0x17
        /*006a*/ 	.short	(.L_112 - .L_111)
.L_111:
        /*006c*/ 	.word	0x00000000
        /*0070*/ 	.short	0x0002
        /*0072*/ 	.short	0x0010
        /*0074*/ 	.byte	0x00, 0xf5, 0x21, 0x00


	//----- nvinfo : EIATTR_KPARAM_INFO
	.align		4
.L_112:
        /*0078*/ 	.byte	0x04, 0x17
        /*007a*/ 	.short	(.L_114 - .L_113)
.L_113:
        /*007c*/ 	.word	0x00000000
        /*0080*/ 	.short	0x0001
        /*0082*/ 	.short	0x0008
        /*0084*/ 	.byte	0x00, 0xf5, 0x21, 0x00


	//----- nvinfo : EIATTR_KPARAM_INFO
	.align		4
.L_114:
        /*0088*/ 	.byte	0x04, 0x17
        /*008a*/ 	.short	(.L_116 - .L_115)
.L_115:
        /*008c*/ 	.word	0x00000000
        /*0090*/ 	.short	0x0000
        /*0092*/ 	.short	0x0000
        /*0094*/ 	.byte	0x00, 0xf5, 0x21, 0x00


	//----- nvinfo : EIATTR_SPARSE_MMA_MASK
	.align		4
.L_116:
        /*0098*/ 	.byte	0x03, 0x50
        /*009a*/ 	.short	0x0000


	//----- nvinfo : EIATTR_MAXREG_COUNT
	.align		4
        /*009c*/ 	.byte	0x03, 0x1b
        /*009e*/ 	.short	0x00ff


	//----- nvinfo : EIATTR_MERCURY_ISA_VERSION
	.align		4
        /*00a0*/ 	.byte	0x03, 0x5f
        /*00a2*/ 	.short	0x0101


	//----- nvinfo : EIATTR_VRC_CTA_INIT_COUNT
	.align		4
        /*00a4*/ 	.byte	0x02, 0x4a
	.zero		1
	.zero		1


	//----- nvinfo : EIATTR_EXIT_INSTR_OFFSETS
	.align		4
        /*00a8*/ 	.byte	0x04, 0x1c
        /*00aa*/ 	.short	(.L_118 - .L_117)


	//   ....[0]....
.L_117:
        /*00ac*/ 	.word	0x00001580


	//----- nvinfo : EIATTR_CRS_STACK_SIZE
	.align		4
.L_118:
        /*00b0*/ 	.byte	0x04, 0x1e
        /*00b2*/ 	.short	(.L_120 - .L_119)
.L_119:
        /*00b4*/ 	.word	0x00000000


	//----- nvinfo : EIATTR_CBANK_PARAM_SIZE
	.align		4
.L_120:
        /*00b8*/ 	.byte	0x03, 0x19
        /*00ba*/ 	.short	0x0048


	//----- nvinfo : EIATTR_PARAM_CBANK
	.align		4
        /*00bc*/ 	.byte	0x04, 0x0a
        /*00be*/ 	.short	(.L_122 - .L_121)
	.align		4
.L_121:
        /*00c0*/ 	.word	index@(.nv.constant0._Z17GenerateRadarDataPfS_S_S_S_S_PijP17curandStateXORWOW)
        /*00c4*/ 	.short	0x0380
        /*00c6*/ 	.short	0x0048


	//----- nvinfo : EIATTR_SW_WAR
	.align		4
.L_122:
        /*00c8*/ 	.byte	0x04, 0x36
        /*00ca*/ 	.short	(.L_124 - .L_123)
.L_123:
        /*00cc*/ 	.word	0x00000008
.L_124:


//--------------------- .nv.info._Z11setupFlightPfS_S_S_S_PijP17curandStateXORWOW --------------------------
	.section	.nv.info._Z11setupFlightPfS_S_S_S_PijP17curandStateXORWOW,"",@"SHT_CUDA_INFO"
	.sectionflags	@""
	.align	4


	//----- nvinfo : EIATTR_CUDA_API_VERSION
	.align		4
        /*0000*/ 	.byte	0x04, 0x37
        /*0002*/ 	.short	(.L_126 - .L_125)
.L_125:
        /*0004*/ 	.word	0x00000082


	//----- nvinfo : EIATTR_KPARAM_INFO
	.align		4
.L_126:
        /*0008*/ 	.byte	0x04, 0x17
        /*000a*/ 	.short	(.L_128 - .L_127)
.L_127:
        /*000c*/ 	.word	0x00000000
        /*0010*/ 	.short	0x0007
        /*0012*/ 	.short	0x0038
        /*0014*/ 	.byte	0x00, 0xf5, 0x21, 0x00


	//----- nvinfo : EIATTR_KPARAM_INFO
	.align		4
.L_128:
        /*0018*/ 	.byte	0x04, 0x17
        /*001a*/ 	.short	(.L_130 - .L_129)
.L_129:
        /*001c*/ 	.word	0x00000000
        /*0020*/ 	.short	0x0006
        /*0022*/ 	.short	0x0030
        /*0024*/ 	.byte	0x00, 0xf0, 0x11, 0x00


	//----- nvinfo : EIATTR_KPARAM_INFO
	.align		4
.L_130:
        /*0028*/ 	.byte	0x04, 0x17
        /*002a*/ 	.short	(.L_132 - .L_131)
.L_131:
        /*002c*/ 	.word	0x00000000
        /*0030*/ 	.short	0x0005
        /*0032*/ 	.short	0x0028
        /*0034*/ 	.byte	0x00, 0xf5, 0x21, 0x00


	//----- nvinfo : EIATTR_KPARAM_INFO
	.align		4
.L_132:
        /*0038*/ 	.byte	0x04, 0x17
        /*003a*/ 	.short	(.L_134 - .L_133)
.L_133:
        /*003c*/ 	.word	0x00000000
        /*0040*/ 	.short	0x0004
        /*0042*/ 	.short	0x0020
        /*0044*/ 	.byte	0x00, 0xf5, 0x21, 0x00


	//----- nvinfo : EIATTR_KPARAM_INFO
	.align		4
.L_134:
        /*0048*/ 	.byte	0x04, 0x17
        /*004a*/ 	.short	(.L_136 - .L_135)
.L_135:
        /*004c*/ 	.word	0x00000000
        /*0050*/ 	.short	0x0003
        /*0052*/ 	.short	0x0018
        /*0054*/ 	.byte	0x00, 0xf5, 0x21, 0x00


	//----- nvinfo : EIATTR_KPARAM_INFO
	.align		4
.L_136:
        /*0058*/ 	.byte	0x04, 0x17
        /*005a*/ 	.short	(.L_138 - .L_137)
.L_137:
        /*005c*/ 	.word	0x00000000
        /*0060*/ 	.short	0x0002
        /*0062*/ 	.short	0x0010
        /*0064*/ 	.byte	0x00, 0xf5, 0x21, 0x00


	//----- nvinfo : EIATTR_KPARAM_INFO
	.align		4
.L_138:
        /*0068*/ 	.byte	0x04, 0x17
        /*006a*/ 	.short	(.L_140 - .L_139)
.L_139:
        /*006c*/ 	.word	0x00000000
        /*0070*/ 	.short	0x0001
        /*0072*/ 	.short	0x0008
        /*0074*/ 	.byte	0x00, 0xf5, 0x21, 0x00


	//----- nvinfo : EIATTR_KPARAM_INFO
	.align		4
.L_140:
        /*0078*/ 	.byte	0x04, 0x17
        /*007a*/ 	.short	(.L_142 - .L_141)
.L_141:
        /*007c*/ 	.word	0x00000000
        /*0080*/ 	.short	0x0000
        /*0082*/ 	.short	0x0000
        /*0084*/ 	.byte	0x00, 0xf5, 0x21, 0x00


	//----- nvinfo : EIATTR_SPARSE_MMA_MASK
	.align		4
.L_142:
        /*0088*/ 	.byte	0x03, 0x50
        /*008a*/ 	.short	0x0000


	//----- nvinfo : EIATTR_MAXREG_COUNT
	.align		4
        /*008c*/ 	.byte	0x03, 0x1b
        /*008e*/ 	.short	0x00ff


	//----- nvinfo : EIATTR_MERCURY_ISA_VERSION
	.align		4
        /*0090*/ 	.byte	0x03, 0x5f
        /*0092*/ 	.short	0x0101


	//----- nvinfo : EIATTR_VRC_CTA_INIT_COUNT
	.align		4
        /*0094*/ 	.byte	0x02, 0x4a
	.zero		1
	.zero		1


	//----- nvinfo : EIATTR_EXIT_INSTR_OFFSETS
	.align		4
        /*0098*/ 	.byte	0x04, 0x1c
        /*009a*/ 	.short	(.L_144 - .L_143)


	//   ....[0]....
.L_143:
        /*009c*/ 	.word	0x00000060


	//   ....[1]....
        /*00a0*/ 	.word	0x000025d0


	//----- nvinfo : EIATTR_CRS_STACK_SIZE
	.align		4
.L_144:
        /*00a4*/ 	.byte	0x04, 0x1e
        /*00a6*/ 	.short	(.L_146 - .L_145)
.L_145:
        /*00a8*/ 	.word	0x00000000


	//----- nvinfo : EIATTR_CBANK_PARAM_SIZE
	.align		4
.L_146:
        /*00ac*/ 	.byte	0x03, 0x19
        /*00ae*/ 	.short	0x0040


	//----- nvinfo : EIATTR_PARAM_CBANK
	.align		4
        /*00b0*/ 	.byte	0x04, 0x0a
        /*00b2*/ 	.short	(.L_148 - .L_147)
	.align		4
.L_147:
        /*00b4*/ 	.word	index@(.nv.constant0._Z11setupFlightPfS_S_S_S_PijP17curandStateXORWOW)
        /*00b8*/ 	.short	0x0380
        /*00ba*/ 	.short	0x0040


	//----- nvinfo : EIATTR_SW_WAR
	.align		4
.L_148:
        /*00bc*/ 	.byte	0x04, 0x36
        /*00be*/ 	.short	(.L_150 - .L_149)
.L_149:
        /*00c0*/ 	.word	0x00000008
.L_150:


//--------------------- .nv.callgraph             --------------------------
	.section	.nv.callgraph,"",@"SHT_CUDA_CALLGRAPH"
	.align	4
	.sectionentsize	8
	.align		4
        /*0000*/ 	.word	0x00000000
	.align		4
        /*0004*/ 	.word	0xffffffff
	.align		4
        /*0008*/ 	.word	0x00000000
	.align		4
        /*000c*/ 	.word	0xfffffffe
	.align		4
        /*0010*/ 	.word	0x00000000
	.align		4
        /*0014*/ 	.word	0xfffffffd
	.align		4
        /*0018*/ 	.word	0x00000000
	.align		4
        /*001c*/ 	.word	0xfffffffc


//--------------------- .nv.constant4             --------------------------
	.section	.nv.constant4,"a",@progbits
	.align	8
	.align		8
.nv.constant4:
        /*0000*/ 	.dword	precalc_xorwow_matrix
	.align		8
        /*0008*/ 	.dword	precalc_xorwow_offset_matrix
	.align		8
        /*0010*/ 	.dword	mrg32k3aM1
	.align		8
        /*0018*/ 	.dword	mrg32k3aM2
	.align		8
        /*0020*/ 	.dword	mrg32k3aM1SubSeq
	.align		8
        /*0028*/ 	.dword	mrg32k3aM2SubSeq
	.align		8
        /*0030*/ 	.dword	mrg32k3aM1Seq
	.align		8
        /*0038*/ 	.dword	mrg32k3aM2Seq


//--------------------- .nv.constant3             --------------------------
	.section	.nv.constant3,"a",@progbits
	.align	8
.nv.constant3:
	.type		__cr_lgamma_table,@object
	.size		__cr_lgamma_table,(.L_8 - __cr_lgamma_table)
__cr_lgamma_table:
        /*0000*/ 	.byte	0x00, 0x00, 0x00, 0x00, 0x00, 0x00, 0x00, 0x00, 0x00, 0x00, 0x00, 0x00, 0x00, 0x00, 0x00, 0x00
        /*0010*/ 	.byte	0xef, 0x39, 0xfa, 0xfe, 0x42, 0x2e, 0xe6, 0x3f, 0x02, 0x20, 0x2a, 0xfa, 0x0b, 0xab, 0xfc, 0x3f
        /*0020*/ 	.byte	0xf9, 0x2c, 0x92, 0x7c, 0xa7, 0x6c, 0x09, 0x40, 0xc9, 0x79, 0x44, 0x3c, 0x64, 0x26, 0x13, 0x40
        /*0030*/ 	.byte	0xca, 0x01, 0xcf, 0x3a, 0x27, 0x51, 0x1a, 0x40, 0x30, 0xcc, 0x2d, 0xf3, 0xe1, 0x0c, 0x21, 0x40
        /*0040*/ 	.byte	0x0d, 0xb7, 0xfc, 0x82, 0x8e, 0x35, 0x25, 0x40
.L_8:


//--------------------- .text._Z18CheckCollisionPathPfS_S_S_S_S_PiS_S0_S_ --------------------------
	.section	.text._Z18CheckCollisionPathPfS_S_S_S_S_PiS_S0_S_,"ax",@progbits
	.align	128
        .global         _Z18CheckCollisionPathPfS_S_S_S_S_PiS_S0_S_
        .type           _Z18CheckCollisionPathPfS_S_S_S_S_PiS_S0_S_,@function
        .size           _Z18CheckCollisionPathPfS_S_S_S_S_PiS_S0_S_,(.L_x_128 - _Z18CheckCollisionPathPfS_S_S_S_S_PiS_S0_S_)
        .other          _Z18CheckCollisionPathPfS_S_S_S_S_PiS_S0_S_,@"STO_CUDA_ENTRY STV_DEFAULT"
_Z18CheckCollisionPathPfS_S_S_S_S_PiS_S0_S_:
.text._Z18CheckCollisionPathPfS_S_S_S_S_PiS_S0_S_:
[----:B------:R-:W-:Y:S01]  /*0000*/  LDC R1, c[0x0][0x37c] ;  /* 0x0000df00ff017b82 */ /* 0x000fe20000000800 */
[----:B------:R-:W0:Y:S07]  /*0010*/  S2R R26, SR_TID.X ;  /* 0x00000000001a7919 */ /* 0x000e2e0000002100 */
[----:B------:R-:W0:Y:S08]  /*0020*/  S2UR UR4, SR_CTAID.X ;  /* 0x00000000000479c3 */ /* 0x000e300000002500 */
[----:B------:R-:W0:Y:S02]  /*0030*/  LDC R3, c[0x0][0x360] ;  /* 0x0000d800ff037b82 */ /* 0x000e240000000800 */
[----:B0-----:R-:W-:-:S05]  /*0040*/  IMAD R26, R3, UR4, R26 ;  /* 0x00000004031a7c24 */ /* 0x001fca000f8e021a */
[----:B------:R-:W-:-:S13]  /*0050*/  ISETP.GT.AND P0, PT, R26, 0x7f7f, PT ;  /* 0x00007f7f1a00780c */ /* 0x000fda0003f04270 */
[----:B------:R-:W-:Y:S05]  /*0060*/  @P0 EXIT ;  /* 0x000000000000094d */ /* 0x000fea0003800000 */
[----:B------:R-:W0:Y:S01]  /*0070*/  LDC.64 R20, c[0x0][0x3b8] ;  /* 0x0000ee00ff147b82 */ /* 0x000e220000000a00 */
[----:B------:R-:W1:Y:S01]  /*0080*/  LDCU.64 UR4, c[0x0][0x358] ;  /* 0x00006b00ff0477ac */ /* 0x000e620008000a00 */
[----:B------:R-:W-:Y:S01]  /*0090*/  HFMA2 R5, -RZ, RZ, 3.79296875, 0 ;  /* 0x43960000ff057431 */ /* 0x000fe200000001ff */
[----:B------:R-:W-:-:S05]  /*00a0*/  MOV R23, 0xffffffff ;  /* 0xffffffff00177802 */ /* 0x000fca0000000f00 */
[----:B------:R-:W2:Y:S08]  /*00b0*/  LDC.64 R18, c[0x0][0x3c0] ;  /* 0x0000f000ff127b82 */ /* 0x000eb00000000a00 */
[----:B------:R-:W3:Y:S08]  /*00c0*/  LDC.64 R16, c[0x0][0x3b0] ;  /* 0x0000ec00ff107b82 */ /* 0x000ef00000000a00 */
[----:B------:R-:W4:Y:S01]  /*00d0*/  LDC.64 R14, c[0x0][0x380] ;  /* 0x0000e000ff0e7b82 */ /* 0x000f220000000a00 */
[----:B0-----:R-:W-:-:S05]  /*00e0*/  IMAD.WIDE R20, R26, 0x4, R20 ;  /* 0x000000041a147825 */ /* 0x001fca00078e0214 */
[----:B-1----:R0:W-:Y:S01]  /*00f0*/  STG.E desc[UR4][R20.64], R5 ;  /* 0x0000000514007986 */ /* 0x0021e2000c101904 */
[C---:B--2---:R-:W-:Y:S01]  /*0100*/  IMAD.WIDE R18, R26.reuse, 0x4, R18 ;  /* 0x000000041a127825 */ /* 0x044fe200078e0212 */
[----:B------:R-:W1:Y:S04]  /*0110*/  LDC.64 R12, c[0x0][0x390] ;  /* 0x0000e400ff0c7b82 */ /* 0x000e680000000a00 */
[----:B------:R2:W-:Y:S01]  /*0120*/  STG.E desc[UR4][R18.64], R23 ;  /* 0x0000001712007986 */ /* 0x0005e2000c101904 */
[----:B---3--:R-:W-:-:S03]  /*0130*/  IMAD.WIDE R16, R26, 0x4, R16 ;  /* 0x000000041a107825 */ /* 0x008fc600078e0210 */
[----:B------:R-:W3:Y:S02]  /*0140*/  LDC.64 R10, c[0x0][0x388] ;  /* 0x0000e200ff0a7b82 */ /* 0x000ee40000000a00 */
[----:B------:R0:W-:Y:S01]  /*0150*/  STG.E desc[UR4][R16.64], RZ ;  /* 0x000000ff10007986 */ /* 0x0001e2000c101904 */
[----:B----4-:R-:W-:-:S05]  /*0160*/  IMAD.WIDE R14, R26, 0x4, R14 ;  /* 0x000000041a0e7825 */ /* 0x010fca00078e020e */
[----:B------:R-:W4:Y:S01]  /*0170*/  LDC.64 R8, c[0x0][0x398] ;  /* 0x0000e600ff087b82 */ /* 0x000f220000000a00 */
[----:B------:R-:W5:Y:S01]  /*0180*/  LDG.E R3, desc[UR4][R14.64] ;  /* 0x000000040e037981 */ /* 0x000f62000c1e1900 */
[----:B-1----:R-:W-:-:S06]  /*0190*/  IMAD.WIDE R12, R26, 0x4, R12 ;  /* 0x000000041a0c7825 */ /* 0x002fcc00078e020c */
[----:B------:R-:W1:Y:S01]  /*01a0*/  LDC.64 R6, c[0x0][0x3c8] ;  /* 0x0000f200ff067b82 */ /* 0x000e620000000a00 */
[----:B---3--:R-:W-:-:S07]  /*01b0*/  IMAD.WIDE R10, R26, 0x4, R10 ;  /* 0x000000041a0a7825 */ /* 0x008fce00078e020a */
[----:B0-----:R-:W0:Y:S01]  /*01c0*/  LDC.64 R4, c[0x0][0x3a8] ;  /* 0x0000ea00ff047b82 */ /* 0x001e220000000a00 */
[----:B-----5:R3:W-:Y:S04]  /*01d0*/  STG.E desc[UR4][R12.64], R3 ;  /* 0x000000030c007986 */ /* 0x0207e8000c101904 */
[----:B------:R-:W5:Y:S01]  /*01e0*/  LDG.E R27, desc[UR4][R10.64] ;  /* 0x000000040a1b7981 */ /* 0x000f62000c1e1900 */
[----:B--2---:R-:W-:Y:S02]  /*01f0*/  HFMA2 R23, -RZ, RZ, 0.99658203125, -0.0002105236053466796875 ;  /* 0x3bf98ae6ff177431 */ /* 0x004fe400000001ff */
[----:B----4-:R-:W-:Y:S01]  /*0200*/  IMAD.WIDE R8, R26, 0x4, R8 ;  /* 0x000000041a087825 */ /* 0x010fe200078e0208 */
[----:B------:R-:W-:Y:S02]  /*0210*/  MOV R2, 0x394d4153 ;  /* 0x394d415300027802 */ /* 0x000fe40000000f00 */
[----:B------:R-:W-:Y:S01]  /*0220*/  MOV R22, 0x14 ;  /* 0x0000001400167802 */ /* 0x000fe20000000f00 */
[----:B------:R-:W-:-:S02]  /*0230*/  IMAD.MOV.U32 R0, RZ, RZ, 0x37cbac00 ;  /* 0x37cbac00ff007424 */ /* 0x000fc400078e00ff */
[----:B-1----:R-:W-:-:S04]  /*0240*/  IMAD.WIDE R6, R26, 0x4, R6 ;  /* 0x000000041a067825 */ /* 0x002fc800078e0206 */
[C---:B------:R-:W-:Y:S01]  /*0250*/  FFMA R0, R23.reuse, R0, -0.0013887860113754868507 ;  /* 0xbab607ed17007423 */ /* 0x040fe20000000000 */
[C---:B------:R-:W-:Y:S01]  /*0260*/  FFMA R2, R23.reuse, -R2, 0.0083327032625675201416 ;  /* 0x3c0885e417027423 */ /* 0x040fe20000000802 */
[----:B------:R-:W-:Y:S01]  /*0270*/  FFMA R25, R23, -0.087266460061073303223, RZ ;  /* 0xbdb2b8c217197823 */ /* 0x000fe200000000ff */
[----:B0-----:R-:W-:-:S04]  /*0280*/  IMAD.WIDE R4, R26, 0x4, R4 ;  /* 0x000000041a047825 */ /* 0x001fc800078e0204 */
[-C--:B------:R-:W-:Y:S01]  /*0290*/  FFMA R0, R0, R23.reuse, 0.041666727513074874878 ;  /* 0x3d2aaabb00007423 */ /* 0x080fe20000000017 */
[----:B------:R-:W-:-:S03]  /*02a0*/  FFMA R2, R2, R23, -0.16666662693023681641 ;  /* 0xbe2aaaa802027423 */ /* 0x000fc60000000017 */
[----:B------:R-:W-:Y:S01]  /*02b0*/  FFMA R0, R0, R23, -0.4999999701976776123 ;  /* 0xbeffffff00007423 */ /* 0x000fe20000000017 */
[----:B------:R-:W-:-:S03]  /*02c0*/  FFMA R25, R25, R2, -0.087266460061073303223 ;  /* 0xbdb2b8c219197423 */ /* 0x000fc60000000002 */
[----:B------:R-:W-:Y:S01]  /*02d0*/  FFMA R24, R0, R23, 1 ;  /* 0x3f80000000187423 */ /* 0x000fe20000000017 */
[----:B------:R-:W-:Y:S01]  /*02e0*/  HFMA2 R23, -RZ, RZ, 0, 0 ;  /* 0x00000000ff177431 */ /* 0x000fe200000001ff */
[----:B-----5:R3:W-:Y:S06]  /*02f0*/  STG.E desc[UR4][R8.64], R27 ;  /* 0x0000001b08007986 */ /* 0x0207ec000c101904 */
.L_x_16:
[----:B-1----:R-:W-:Y:S01]  /*0300*/  IMAD R28, R22, 0x78, RZ ;  /* 0x00000078161c7824 */ /* 0x002fe200078e02ff */
[----:B------:R-:W-:Y:S01]  /*0310*/  BSSY.RECONVERGENT B1, `(.L_x_0) ;  /* 0x000009a000017945 */ /* 0x000fe20003800200 */
[----:B---3--:R-:W-:-:S03]  /*0320*/  IMAD.MOV.U32 R27, RZ, RZ, RZ ;  /* 0x000000ffff1b7224 */ /* 0x008fc600078e00ff */
[----:B--2---:R-:W-:-:S07]  /*0330*/  I2FP.F32.S32 R28, R28 ;  /* 0x0000001c001c7245 */ /* 0x004fce0000201400 */
.L_x_14:
[----:B------:R-:W-:Y:S01]  /*0340*/  ISETP.NE.AND P0, PT, R26, R27, PT ;  /* 0x0000001b1a00720c */ /* 0x000fe20003f05270 */
[----:B------:R-:W-:-:S12]  /*0350*/  BSSY.RELIABLE B0, `(.L_x_1) ;  /* 0x000006a000007945 */ /* 0x000fd80003800100 */
[----:B--2---:R-:W-:Y:S05]  /*0360*/  @!P0 BRA `(.L_x_2) ;  /* 0x0000000400a08947 */ /* 0x004fea0003800000 */
[----:B------:R-:W0:Y:S01]  /*0370*/  LDC.64 R2, c[0x0][0x3c8] ;  /* 0x0000f200ff027b82 */ /* 0x000e220000000a00 */
[----:B------:R-:W2:Y:S01]  /*0380*/  LDG.E R0, desc[UR4][R6.64] ;  /* 0x0000000406007981 */ /* 0x000ea2000c1e1900 */
[----:B0-----:R-:W-:-:S06]  /*0390*/  IMAD.WIDE.U32 R2, R27, 0x4, R2 ;  /* 0x000000041b027825 */ /* 0x001fcc00078e0002 */
[----:B------:R-:W3:Y:S01]  /*03a0*/  LDG.E R2, desc[UR4][R2.64] ;  /* 0x0000000402027981 */ /* 0x000ee2000c1e1900 */
[C---:B--2---:R-:W-:Y:S01]  /*03b0*/  FADD R31, R0.reuse, -500 ;  /* 0xc3fa0000001f7421 */ /* 0x044fe20000000000 */
[----:B------:R-:W-:-:S04]  /*03c0*/  FADD R29, R0, 500 ;  /* 0x43fa0000001d7421 */ /* 0x000fc80000000000 */
[----:B---3--:R-:W-:-:S04]  /*03d0*/  FSETP.GT.AND P0, PT, R2, R31, PT ;  /* 0x0000001f0200720b */ /* 0x008fc80003f04000 */
[----:B------:R-:W-:-:S13]  /*03e0*/  FSETP.GEU.OR P0, PT, R2, R29, !P0 ;  /* 0x0000001d0200720b */ /* 0x000fda000470e400 */
[----:B------:R-:W-:Y:S05]  /*03f0*/  @P0 BRA `(.L_x_2) ;  /* 0x00000004007c0947 */ /* 0x000fea0003800000 */
[----:B------:R-:W0:Y:S01]  /*0400*/  LDC.64 R34, c[0x0][0x3a0] ;  /* 0x0000e800ff227b82 */ /* 0x000e220000000a00 */
[----:B------:R-:W2:Y:S07]  /*0410*/  LDG.E R0, desc[UR4][R12.64] ;  /* 0x000000040c007981 */ /* 0x000eae000c1e1900 */
[----:B------:R-:W1:Y:S01]  /*0420*/  LDC.64 R2, c[0x0][0x380] ;  /* 0x0000e000ff027b82 */ /* 0x000e620000000a00 */
[----:B0-----:R-:W-:-:S04]  /*0430*/  IMAD.WIDE R32, R26, 0x4, R34 ;  /* 0x000000041a207825 */ /* 0x001fc800078e0222 */
[C---:B------:R-:W-:Y:S02]  /*0440*/  IMAD.WIDE.U32 R34, R27.reuse, 0x4, R34 ;  /* 0x000000041b227825 */ /* 0x040fe400078e0022 */
[----:B------:R-:W3:Y:S02]  /*0450*/  LDG.E R33, desc[UR4][R32.64] ;  /* 0x0000000420217981 */ /* 0x000ee4000c1e1900 */
[----:B-1----:R-:W-:Y:S02]  /*0460*/  IMAD.WIDE.U32 R2, R27, 0x4, R2 ;  /* 0x000000041b027825 */ /* 0x002fe400078e0002 */
[----:B------:R-:W3:Y:S04]  /*0470*/  LDG.E R34, desc[UR4][R34.64] ;  /* 0x0000000422227981 */ /* 0x000ee8000c1e1900 */
[----:B------:R-:W4:Y:S01]  /*0480*/  LDG.E R3, desc[UR4][R2.64] ;  /* 0x0000000402037981 */ /* 0x000f22000c1e1900 */
[----:B------:R-:W-:Y:S01]  /*0490*/  BSSY.RECONVERGENT B2, `(.L_x_3) ;  /* 0x0000012000027945 */ /* 0x000fe20003800200 */
[----:B---3--:R-:W-:-:S04]  /*04a0*/  FADD R31, -R33, R34 ;  /* 0x00000022211f7221 */ /* 0x008fc80000000100 */
[----:B------:R-:W0:Y:S01]  /*04b0*/  MUFU.RCP R36, |R31| ;  /* 0x4000001f00247308 */ /* 0x000e220000001000 */
[CC--:B----4-:R-:W-:Y:S01]  /*04c0*/  FFMA R30, R28.reuse, R33.reuse, R3 ;  /* 0x000000211c1e7223 */ /* 0x0d0fe20000000003 */
[----:B--2---:R-:W-:-:S04]  /*04d0*/  FFMA R29, R28, R33, R0 ;  /* 0x000000211c1d7223 */ /* 0x004fc80000000000 */
[----:B------:R-:W-:-:S04]  /*04e0*/  FADD R30, R30, -R29 ;  /* 0x8000001d1e1e7221 */ /* 0x000fc80000000000 */
[----:B------:R-:W-:-:S04]  /*04f0*/  FADD R0, |R30|, -3 ;  /* 0xc04000001e007421 */ /* 0x000fc80000000200 */
[----:B------:R-:W1:Y:S01]  /*0500*/  FCHK P0, R0, |R31| ;  /* 0x4000001f00007302 */ /* 0x000e620000000000 */
[----:B0-----:R-:W-:-:S04]  /*0510*/  FFMA R29, -|R31|, R36, 1 ;  /* 0x3f8000001f1d7423 */ /* 0x001fc80000000324 */
[----:B------:R-:W-:-:S04]  /*0520*/  FFMA R29, R36, R29, R36 ;  /* 0x0000001d241d7223 */ /* 0x000fc80000000024 */
[----:B------:R-:W-:-:S04]  /*0530*/  FFMA R2, R0, R29, RZ ;  /* 0x0000001d00027223 */ /* 0x000fc800000000ff */
[----:B------:R-:W-:-:S04]  /*0540*/  FFMA R3, -|R31|, R2, R0 ;  /* 0x000000021f037223 */ /* 0x000fc80000000300 */
[----:B------:R-:W-:Y:S01]  /*0550*/  FFMA R29, R29, R3, R2 ;  /* 0x000000031d1d7223 */ /* 0x000fe20000000002 */
[----:B-1----:R-:W-:Y:S06]  /*0560*/  @!P0 BRA `(.L_x_4) ;  /* 0x0000000000108947 */ /* 0x002fec0003800000 */
[----:B------:R-:W-:Y:S01]  /*0570*/  FADD R3, |R31|, -RZ ;  /* 0x800000ff1f037221 */ /* 0x000fe20000000200 */
[----:B------:R-:W-:-:S07]  /*0580*/  MOV R2, 0x5a0 ;  /* 0x000005a000027802 */ /* 0x000fce0000000f00 */
[----:B------:R-:W-:Y:S05]  /*0590*/  CALL.REL.NOINC `($__internal_0_$__cuda_sm3x_div_rn_noftz_f32_slowpath) ;  /* 0x0000000400d47944 */ /* 0x000fea0003c00000 */
[----:B------:R-:W-:-:S07]  /*05a0*/  MOV R29, R0 ;  /* 0x00000000001d7202 */ /* 0x000fce0000000f00 */
.L_x_4:
[----:B------:R-:W-:Y:S05]  /*05b0*/  BSYNC.RECONVERGENT B2 ;  /* 0x0000000000027941 */ /* 0x000fea0003800200 */
.L_x_3:
[----:B------:R-:W0:Y:S01]  /*05c0*/  MUFU.RCP R0, |R31| ;  /* 0x4000001f00007308 */ /* 0x000e220000001000 */
[----:B------:R-:W-:Y:S01]  /*05d0*/  FADD R2, |R30|, 3 ;  /* 0x404000001e027421 */ /* 0x000fe20000000200 */
[----:B------:R-:W-:Y:S06]  /*05e0*/  BSSY.RECONVERGENT B2, `(.L_x_5) ;  /* 0x000000d000027945 */ /* 0x000fec0003800200 */
[----:B------:R-:W1:Y:S01]  /*05f0*/  FCHK P0, R2, |R31| ;  /* 0x4000001f02007302 */ /* 0x000e620000000000 */
[----:B0-----:R-:W-:-:S04]  /*0600*/  FFMA R3, -|R31|, R0, 1 ;  /* 0x3f8000001f037423 */ /* 0x001fc80000000300 */
[----:B------:R-:W-:-:S04]  /*0610*/  FFMA R0, R0, R3, R0 ;  /* 0x0000000300007223 */ /* 0x000fc80000000000 */
[----:B------:R-:W-:-:S04]  /*0620*/  FFMA R30, R0, R2, RZ ;  /* 0x00000002001e7223 */ /* 0x000fc800000000ff */
[----:B------:R-:W-:-:S04]  /*0630*/  FFMA R3, -|R31|, R30, R2 ;  /* 0x0000001e1f037223 */ /* 0x000fc80000000302 */
[----:B------:R-:W-:Y:S01]  /*0640*/  FFMA R30, R0, R3, R30 ;  /* 0x00000003001e7223 */ /* 0x000fe2000000001e */
[----:B-1----:R-:W-:Y:S06]  /*0650*/  @!P0 BRA `(.L_x_6) ;  /* 0x0000000000148947 */ /* 0x002fec0003800000 */
[----:B------:R-:W-:Y:S01]  /*0660*/  MOV R0, R2 ;  /* 0x0000000200007202 */ /* 0x000fe20000000f00 */
[----:B------:R-:W-:Y:S01]  /*0670*/  FADD R3, |R31|, -RZ ;  /* 0x800000ff1f037221 */ /* 0x000fe20000000200 */
[----:B------:R-:W-:-:S07]  /*0680*/  MOV R2, 0x6a0 ;  /* 0x000006a000027802 */ /* 0x000fce0000000f00 */
[----:B------:R-:W-:Y:S05]  /*0690*/  CALL.REL.NOINC `($__internal_0_$__cuda_sm3x_div_rn_noftz_f32_slowpath) ;  /* 0x0000000400947944 */ /* 0x000fea0003c00000 */
[----:B------:R-:W-:-:S07]  /*06a0*/  MOV R30, R0 ;  /* 0x00000000001e7202 */ /* 0x000fce0000000f00 */
.L_x_6:
[----:B------:R-:W-:Y:S05]  /*06b0*/  BSYNC.RECONVERGENT B2 ;  /* 0x0000000000027941 */ /* 0x000fea0003800200 */
.L_x_5:
[----:B------:R-:W0:Y:S01]  /*06c0*/  LDC.64 R34, c[0x0][0x3a8] ;  /* 0x0000ea00ff227b82 */ /* 0x000e220000000a00 */
[----:B------:R-:W2:Y:S04]  /*06d0*/  LDG.E R33, desc[UR4][R4.64] ;  /* 0x0000000404217981 */ /* 0x000ea8000c1e1900 */
[----:B------:R-:W2:Y:S03]  /*06e0*/  LDG.E R37, desc[UR4][R8.64] ;  /* 0x0000000408257981 */ /* 0x000ea6000c1e1900 */
[----:B------:R-:W1:Y:S01]  /*06f0*/  LDC.64 R2, c[0x0][0x388] ;  /* 0x0000e200ff027b82 */ /* 0x000e620000000a00 */
[----:B0-----:R-:W-:-:S06]  /*0700*/  IMAD.WIDE.U32 R34, R27, 0x4, R34 ;  /* 0x000000041b227825 */ /* 0x001fcc00078e0022 */
[----:B------:R-:W3:Y:S01]  /*0710*/  LDG.E R34, desc[UR4][R34.64] ;  /* 0x0000000422227981 */ /* 0x000ee2000c1e1900 */
[----:B-1----:R-:W-:-:S06]  /*0720*/  IMAD.WIDE.U32 R2, R27, 0x4, R2 ;  /* 0x000000041b027825 */ /* 0x002fcc00078e0002 */
[----:B------:R-:W4:Y:S01]  /*0730*/  LDG.E R3, desc[UR4][R2.64] ;  /* 0x0000000402037981 */ /* 0x000f22000c1e1900 */
[----:B------:R-:W-:Y:S01]  /*0740*/  BSSY.RECONVERGENT B2, `(.L_x_7) ;  /* 0x0000012000027945 */ /* 0x000fe20003800200 */
[----:B--2---:R-:W-:Y:S01]  /*0750*/  FFMA R0, R28, R33, R37 ;  /* 0x000000211c007223 */ /* 0x004fe20000000025 */
[----:B---3--:R-:W-:-:S04]  /*0760*/  FADD R31, -R33, R34 ;  /* 0x00000022211f7221 */ /* 0x008fc80000000100 */
[----:B------:R-:W0:Y:S01]  /*0770*/  MUFU.RCP R32, |R31| ;  /* 0x4000001f00207308 */ /* 0x000e220000001000 */
[----:B----4-:R-:W-:-:S04]  /*0780*/  FFMA R33, R28, R33, R3 ;  /* 0x000000211c217223 */ /* 0x010fc80000000003 */
        /* <DEDUP_REMOVED lines=12> */
[----:B------:R-:W-:-:S07]  /*0850*/  IMAD.MOV.U32 R32, RZ, RZ, R0 ;  /* 0x000000ffff207224 */ /* 0x000fce00078e0000 */
.L_x_8:
[----:B------:R-:W-:Y:S05]  /*0860*/  BSYNC.RECONVERGENT B2 ;  /* 0x0000000000027941 */ /* 0x000fea0003800200 */
.L_x_7:
        /* <DEDUP_REMOVED lines=15> */
.L_x_10:
[----:B------:R-:W-:Y:S05]  /*0960*/  BSYNC.RECONVERGENT B2 ;  /* 0x0000000000027941 */ /* 0x000fea0003800200 */
.L_x_9:
[----:B------:R-:W-:Y:S02]  /*0970*/  FMNMX R37, R32, R29, !PT ;  /* 0x0000001d20257209 */ /* 0x000fe40007800000 */
[----:B------:R-:W-:-:S04]  /*0980*/  FMNMX R3, R3, R30, PT ;  /* 0x0000001e03037209 */ /* 0x000fc80003800000 */
[----:B------:R-:W-:-:S13]  /*0990*/  FSETP.GEU.AND P0, PT, R37, R3, PT ;  /* 0x000000032500720b */ /* 0x000fda0003f0e000 */
[----:B------:R-:W-:Y:S05]  /*09a0*/  @P0 BRA `(.L_x_2) ;  /* 0x0000000000100947 */ /* 0x000fea0003800000 */
[----:B------:R-:W2:Y:S02]  /*09b0*/  LDG.E R0, desc[UR4][R20.64] ;  /* 0x0000000414007981 */ /* 0x000ea4000c1e1900 */
[----:B--2---:R-:W-:-:S13]  /*09c0*/  FSETP.GEU.AND P0, PT, R37, R0, PT ;  /* 0x000000002500720b */ /* 0x004fda0003f0e000 */
[----:B------:R-:W-:Y:S05]  /*09d0*/  @!P0 BREAK.RELIABLE B0 ;  /* 0x0000000000008942 */ /* 0x000fea0003800100 */
[----:B------:R-:W-:Y:S05]  /*09e0*/  @!P0 BRA `(.L_x_11) ;  /* 0x0000000000588947 */ /* 0x000fea0003800000 */
.L_x_2:
[----:B------:R-:W-:Y:S05]  /*09f0*/  BSYNC.RELIABLE B0 ;  /* 0x0000000000007941 */ /* 0x000fea0003800100 */
.L_x_1:
[----:B------:R-:W-:Y:S01]  /*0a00*/  ISETP.NE.AND P0, PT, R27, 0x7f7f, PT ;  /* 0x00007f7f1b00780c */ /* 0x000fe20003f05270 */
[----:B------:R-:W-:Y:S03]  /*0a10*/  BSSY.RECONVERGENT B2, `(.L_x_12) ;  /* 0x000000e000027945 */ /* 0x000fe60003800200 */
[----:B------:R-:W-:-:S13]  /*0a20*/  ISETP.LT.OR P0, PT, R23, 0x1, P0 ;  /* 0x000000011700780c */ /* 0x000fda0000701670 */
[----:B------:R-:W-:Y:S05]  /*0a30*/  @P0 BRA `(.L_x_13) ;  /* 0x00000000002c0947 */ /* 0x000fea0003800000 */
[----:B------:R-:W2:Y:S01]  /*0a40*/  LDG.E R29, desc[UR4][R12.64] ;  /* 0x000000040c1d7981 */ /* 0x000ea2000c1e1900 */
[----:B------:R-:W0:Y:S08]  /*0a50*/  LDC.64 R2, c[0x0][0x3b0] ;  /* 0x0000ec00ff027b82 */ /* 0x000e300000000a00 */
[----:B------:R-:W1:Y:S01]  /*0a60*/  LDC.64 R30, c[0x0][0x3c0] ;  /* 0x0000f000ff1e7b82 */ /* 0x000e620000000a00 */
[----:B--2---:R2:W-:Y:S04]  /*0a70*/  STG.E desc[UR4][R14.64], R29 ;  /* 0x0000001d0e007986 */ /* 0x0045e8000c101904 */
[----:B------:R-:W3:Y:S01]  /*0a80*/  LDG.E R33, desc[UR4][R8.64] ;  /* 0x0000000408217981 */ /* 0x000ee2000c1e1900 */
[----:B------:R-:W-:-:S03]  /*0a90*/  MOV R35, 0xffffffff ;  /* 0xffffffff00237802 */ /* 0x000fc60000000f00 */
[----:B---3--:R2:W-:Y:S04]  /*0aa0*/  STG.E desc[UR4][R10.64], R33 ;  /* 0x000000210a007986 */ /* 0x0085e8000c101904 */
[----:B------:R2:W-:Y:S04]  /*0ab0*/  STG.E desc[UR4][R16.64], RZ ;  /* 0x000000ff10007986 */ /* 0x0005e8000c101904 */
[----:B0-----:R2:W-:Y:S04]  /*0ac0*/  STG.E desc[UR4][R2.64+0x1fdfc], RZ ;  /* 0x01fdfcff02007986 */ /* 0x0015e8000c101904 */
[----:B------:R2:W-:Y:S04]  /*0ad0*/  STG.E desc[UR4][R18.64], R35 ;  /* 0x0000002312007986 */ /* 0x0005e8000c101904 */
[----:B-1----:R2:W-:Y:S02]  /*0ae0*/  STG.E desc[UR4][R30.64+0x1fdfc], R35 ;  /* 0x01fdfc231e007986 */ /* 0x0025e4000c101904 */
.L_x_13:
[----:B------:R-:W-:Y:S05]  /*0af0*/  BSYNC.RECONVERGENT B2 ;  /* 0x0000000000027941 */ /* 0x000fea0003800200 */
.L_x_12:
[----:B------:R-:W-:-:S05]  /*0b00*/  VIADD R27, R27, 0x1 ;  /* 0x000000011b1b7836 */ /* 0x000fca0000000000 */
[----:B------:R-:W-:-:S13]  /*0b10*/  ISETP.NE.AND P0, PT, R27, 0x7f80, PT ;  /* 0x00007f801b00780c */ /* 0x000fda0003f05270 */
[----:B------:R-:W-:Y:S05]  /*0b20*/  @P0 BRA `(.L_x_14) ;  /* 0xfffffff800040947 */ /* 0x000fea000383ffff */
[----:B------:R-:W-:Y:S01]  /*0b30*/  IADD3 R22, PT, PT, R22, 0x1, RZ ;  /* 0x0000000116167810 */ /* 0x000fe20007ffe0ff */
[----:B------:R-:W-:Y:S06]  /*0b40*/  BRA `(.L_x_15) ;  /* 0x0000000000587947 */ /* 0x000fec0003800000 */
.L_x_11:
[----:B------:R-:W0:Y:S01]  /*0b50*/  LDC.64 R2, c[0x0][0x3b0] ;  /* 0x0000ec00ff027b82 */ /* 0x000e220000000a00 */
[----:B------:R-:W-:Y:S01]  /*0b60*/  HFMA2 R35, -RZ, RZ, 0, 5.9604644775390625e-08 ;  /* 0x00000001ff237431 */ /* 0x000fe200000001ff */
[----:B------:R-:W-:Y:S06]  /*0b70*/  STG.E desc[UR4][R20.64], R37 ;  /* 0x0000002514007986 */ /* 0x000fec000c101904 */
[----:B------:R-:W1:Y:S01]  /*0b80*/  LDC.64 R28, c[0x0][0x3c0] ;  /* 0x0000f000ff1c7b82 */ /* 0x000e620000000a00 */
[----:B------:R-:W-:Y:S01]  /*0b90*/  STG.E desc[UR4][R16.64], R35 ;  /* 0x0000002310007986 */ /* 0x000fe2000c101904 */
[----:B0-----:R-:W-:-:S05]  /*0ba0*/  IMAD.WIDE.U32 R2, R27, 0x4, R2 ;  /* 0x000000041b027825 */ /* 0x001fca00078e0002 */
[----:B------:R0:W-:Y:S01]  /*0bb0*/  STG.E desc[UR4][R2.64], R35 ;  /* 0x0000002302007986 */ /* 0x0001e2000c101904 */
[----:B-1----:R-:W-:-:S03]  /*0bc0*/  IMAD.WIDE.U32 R28, R27, 0x4, R28 ;  /* 0x000000041b1c7825 */ /* 0x002fc600078e001c */
[----:B------:R1:W-:Y:S04]  /*0bd0*/  STG.E desc[UR4][R18.64], R27 ;  /* 0x0000001b12007986 */ /* 0x0003e8000c101904 */
[----:B------:R1:W-:Y:S04]  /*0be0*/  STG.E desc[UR4][R28.64], R26 ;  /* 0x0000001a1c007986 */ /* 0x0003e8000c101904 */
[----:B------:R-:W2:Y:S04]  /*0bf0*/  LDG.E R0, desc[UR4][R10.64] ;  /* 0x000000040a007981 */ /* 0x000ea8000c1e1900 */
[----:B------:R-:W3:Y:S01]  /*0c00*/  LDG.E R31, desc[UR4][R14.64] ;  /* 0x000000040e1f7981 */ /* 0x000ee2000c1e1900 */
[----:B--2---:R-:W-:-:S04]  /*0c10*/  FMUL R33, R25, R0 ;  /* 0x0000000019217220 */ /* 0x004fc80000400000 */
[----:B---3--:R-:W-:-:S05]  /*0c20*/  FFMA R31, R24, R31, -R33 ;  /* 0x0000001f181f7223 */ /* 0x008fca0000000821 */
[----:B------:R1:W-:Y:S04]  /*0c30*/  STG.E desc[UR4][R12.64], R31 ;  /* 0x0000001f0c007986 */ /* 0x0003e8000c101904 */
[----:B------:R-:W2:Y:S04]  /*0c40*/  LDG.E R33, desc[UR4][R10.64] ;  /* 0x000000040a217981 */ /* 0x000ea8000c1e1900 */
[----:B------:R-:W0:Y:S01]  /*0c50*/  LDG.E R0, desc[UR4][R14.64] ;  /* 0x000000040e007981 */ /* 0x000e22000c1e1900 */
[----:B------:R-:W-:Y:S01]  /*0c60*/  IADD3 R23, PT, PT, R23, 0x1, RZ ;  /* 0x0000000117177810 */ /* 0x000fe20007ffe0ff */
[----:B--2---:R-:W-:-:S04]  /*0c70*/  FMUL R22, R24, R33 ;  /* 0x0000002118167220 */ /* 0x004fc80000400000 */
[----:B0-----:R-:W-:Y:S01]  /*0c80*/  FFMA R3, R25, R0, R22 ;  /* 0x0000000019037223 */ /* 0x001fe20000000016 */
[----:B------:R-:W-:-:S04]  /*0c90*/  IMAD.MOV.U32 R22, RZ, RZ, 0x14 ;  /* 0x00000014ff167424 */ /* 0x000fc800078e00ff */
[----:B------:R1:W-:Y:S03]  /*0ca0*/  STG.E desc[UR4][R8.64], R3 ;  /* 0x0000000308007986 */ /* 0x0003e6000c101904 */
.L_x_15:
[----:B------:R-:W-:Y:S05]  /*0cb0*/  BSYNC.RECONVERGENT B1 ;  /* 0x0000000000017941 */ /* 0x000fea0003800200 */
.L_x_0:
[----:B------:R-:W-:-:S13]  /*0cc0*/  ISETP.GE.AND P0, PT, R22, 0x15, PT ;  /* 0x000000151600780c */ /* 0x000fda0003f06270 */
[----:B------:R-:W-:Y:S05]  /*0cd0*/  @!P0 BRA `(.L_x_16) ;  /* 0xfffffff400888947 */ /* 0x000fea000383ffff */
[----:B------:R-:W-:Y:S05]  /*0ce0*/  EXIT ;  /* 0x000000000000794d */ /* 0x000fea0003800000 */
        .weak           $__internal_0_$__cuda_sm3x_div_rn_noftz_f32_slowpath
        .type           $__internal_0_$__cuda_sm3x_div_rn_noftz_f32_slowpath,@function
        .size           $__internal_0_$__cuda_sm3x_div_rn_noftz_f32_slowpath,(.L_x_128 - $__internal_0_$__cuda_sm3x_div_rn_noftz_f32_slowpath)
$__internal_0_$__cuda_sm3x_div_rn_noftz_f32_slowpath:
[----:B------:R-:W-:Y:S01]  /*0cf0*/  SHF.R.U32.HI R34, RZ, 0x17, R3 ;  /* 0x00000017ff227819 */ /* 0x000fe20000011603 */
[----:B------:R-:W-:Y:S01]  /*0d00*/  BSSY.RECONVERGENT B3, `(.L_x_17) ;  /* 0x0000062000037945 */ /* 0x000fe20003800200 */
[----:B------:R-:W-:Y:S02]  /*0d10*/  SHF.R.U32.HI R36, RZ, 0x17, R0 ;  /* 0x00000017ff247819 */ /* 0x000fe40000011600 */
[----:B------:R-:W-:Y:S02]  /*0d20*/  LOP3.LUT R34, R34, 0xff, RZ, 0xc0, !PT ;  /* 0x000000ff22227812 */ /* 0x000fe400078ec0ff */
[----:B------:R-:W-:Y:S02]  /*0d30*/  LOP3.LUT R36, R36, 0xff, RZ, 0xc0, !PT ;  /* 0x000000ff24247812 */ /* 0x000fe400078ec0ff */
[----:B------:R-:W-:Y:S02]  /*0d40*/  IADD3 R38, PT, PT, R34, -0x1, RZ ;  /* 0xffffffff22267810 */ /* 0x000fe40007ffe0ff */
[----:B------:R-:W-:-:S02]  /*0d50*/  IADD3 R37, PT, PT, R36, -0x1, RZ ;  /* 0xffffffff24257810 */ /* 0x000fc40007ffe0ff */
[----:B------:R-:W-:-:S04]  /*0d60*/  ISETP.GT.U32.AND P0, PT, R38, 0xfd, PT ;  /* 0x000000fd2600780c */ /* 0x000fc80003f04070 */
[----:B------:R-:W-:-:S13]  /*0d70*/  ISETP.GT.U32.OR P0, PT, R37, 0xfd, P0 ;  /* 0x000000fd2500780c */ /* 0x000fda0000704470 */
[----:B------:R-:W-:Y:S01]  /*0d80*/  @!P0 MOV R35, RZ ;  /* 0x000000ff00238202 */ /* 0x000fe20000000f00 */
[----:B------:R-:W-:Y:S06]  /*0d90*/  @!P0 BRA `(.L_x_18) ;  /* 0x00000000005c8947 */ /* 0x000fec0003800000 */
[----:B------:R-:W-:Y:S02]  /*0da0*/  FSETP.GTU.FTZ.AND P0, PT, |R0|, +INF , PT ;  /* 0x7f8000000000780b */ /* 0x000fe40003f1c200 */
[----:B------:R-:W-:-:S04]  /*0db0*/  FSETP.GTU.FTZ.AND P1, PT, |R3|, +INF , PT ;  /* 0x7f8000000300780b */ /* 0x000fc80003f3c200 */
[----:B------:R-:W-:-:S13]  /*0dc0*/  PLOP3.LUT P0, PT, P0, P1, PT, 0xf8, 0x8f ;  /* 0x00000000008f781c */ /* 0x000fda0000703f70 */
[----:B------:R-:W-:Y:S05]  /*0dd0*/  @P0 BRA `(.L_x_19) ;  /* 0x00000004004c0947 */ /* 0x000fea0003800000 */
[----:B------:R-:W-:-:S13]  /*0de0*/  LOP3.LUT P0, RZ, R3, 0x7fffffff, R0, 0xc8, !PT ;  /* 0x7fffffff03ff7812 */ /* 0x000fda000780c800 */
[----:B------:R-:W-:Y:S05]  /*0df0*/  @!P0 BRA `(.L_x_20) ;  /* 0x00000004003c8947 */ /* 0x000fea0003800000 */
[C---:B------:R-:W-:Y:S02]  /*0e00*/  FSETP.NEU.FTZ.AND P2, PT, |R0|.reuse, +INF , PT ;  /* 0x7f8000000000780b */ /* 0x040fe40003f5d200 */
[----:B------:R-:W-:Y:S02]  /*0e10*/  FSETP.NEU.FTZ.AND P1, PT, |R3|, +INF , PT ;  /* 0x7f8000000300780b */ /* 0x000fe40003f3d200 */
[----:B------:R-:W-:-:S11]  /*0e20*/  FSETP.NEU.FTZ.AND P0, PT, |R0|, +INF , PT ;  /* 0x7f8000000000780b */ /* 0x000fd60003f1d200 */
[----:B------:R-:W-:Y:S05]  /*0e30*/  @!P1 BRA !P2, `(.L_x_20) ;  /* 0x00000004002c9947 */ /* 0x000fea0005000000 */
[----:B------:R-:W-:-:S04]  /*0e40*/  LOP3.LUT P2, RZ, R0, 0x7fffffff, RZ, 0xc0, !PT ;  /* 0x7fffffff00ff7812 */ /* 0x000fc8000784c0ff */
[----:B------:R-:W-:-:S13]  /*0e50*/  PLOP3.LUT P1, PT, P1, P2, PT, 0x2f, 0xf2 ;  /* 0x0000000000f2781c */ /* 0x000fda0000f24577 */
[----:B------:R-:W-:Y:S05]  /*0e60*/  @P1 BRA `(.L_x_21) ;  /* 0x0000000400181947 */ /* 0x000fea0003800000 */
[----:B------:R-:W-:-:S04]  /*0e70*/  LOP3.LUT P1, RZ, R3, 0x7fffffff, RZ, 0xc0, !PT ;  /* 0x7fffffff03ff7812 */ /* 0x000fc8000782c0ff */
[----:B------:R-:W-:-:S13]  /*0e80*/  PLOP3.LUT P0, PT, P0, P1, PT, 0x2f, 0xf2 ;  /* 0x0000000000f2781c */ /* 0x000fda0000702577 */
[----:B------:R-:W-:Y:S05]  /*0e90*/  @P0 BRA `(.L_x_22) ;  /* 0x0000000400000947 */ /* 0x000fea0003800000 */
[----:B------:R-:W-:Y:S02]  /*0ea0*/  ISETP.GE.AND P0, PT, R37, RZ, PT ;  /* 0x000000ff2500720c */ /* 0x000fe40003f06270 */
[----:B------:R-:W-:-:S11]  /*0eb0*/  ISETP.GE.AND P1, PT, R38, RZ, PT ;  /* 0x000000ff2600720c */ /* 0x000fd60003f26270 */
[----:B------:R-:W-:Y:S01]  /*0ec0*/  @P0 IMAD.MOV.U32 R35, RZ, RZ, RZ ;  /* 0x000000ffff230224 */ /* 0x000fe200078e00ff */
[----:B------:R-:W-:Y:S01]  /*0ed0*/  @!P0 MOV R35, 0xffffffc0 ;  /* 0xffffffc000238802 */ /* 0x000fe20000000f00 */
[----:B------:R-:W-:Y:S01]  /*0ee0*/  @!P0 FFMA R0, R0, 1.84467440737095516160e+19, RZ ;  /* 0x5f80000000008823 */ /* 0x000fe200000000ff */
[----:B------:R-:W-:Y:S02]  /*0ef0*/  @!P1 FFMA R3, R3, 1.84467440737095516160e+19, RZ ;  /* 0x5f80000003039823 */ /* 0x000fe400000000ff */
[----:B------:R-:W-:-:S07]  /*0f00*/  @!P1 IADD3 R35, PT, PT, R35, 0x40, RZ ;  /* 0x0000004023239810 */ /* 0x000fce0007ffe0ff */
.L_x_18:
[----:B------:R-:W-:Y:S01]  /*0f10*/  LEA R38, R34, 0xc0800000, 0x17 ;  /* 0xc080000022267811 */ /* 0x000fe200078eb8ff */
[----:B------:R-:W-:Y:S03]  /*0f20*/  BSSY.RECONVERGENT B4, `(.L_x_23) ;  /* 0x0000036000047945 */ /* 0x000fe60003800200 */
[----:B------:R-:W-:Y:S01]  /*0f30*/  IADD3 R38, PT, PT, -R38, R3, RZ ;  /* 0x0000000326267210 */ /* 0x000fe20007ffe1ff */
[----:B------:R-:W-:-:S03]  /*0f40*/  VIADD R3, R36, 0xffffff81 ;  /* 0xffffff8124037836 */ /* 0x000fc60000000000 */
[----:B------:R-:W0:Y:S01]  /*0f50*/  MUFU.RCP R40, R38 ;  /* 0x0000002600287308 */ /* 0x000e220000001000 */
[----:B------:R-:W-:Y:S01]  /*0f60*/  FADD.FTZ R37, -R38, -RZ ;  /* 0x800000ff26257221 */ /* 0x000fe20000010100 */
[C---:B------:R-:W-:Y:S01]  /*0f70*/  IMAD R0, R3.reuse, -0x800000, R0 ;  /* 0xff80000003007824 */ /* 0x040fe200078e0200 */
[----:B------:R-:W-:-:S04]  /*0f80*/  IADD3 R34, PT, PT, R3, 0x7f, -R34 ;  /* 0x0000007f03227810 */ /* 0x000fc80007ffe822 */
[----:B------:R-:W-:Y:S01]  /*0f90*/  IADD3 R34, PT, PT, R34, R35, RZ ;  /* 0x0000002322227210 */ /* 0x000fe20007ffe0ff */
[----:B0-----:R-:W-:-:S04]  /*0fa0*/  FFMA R39, R40, R37, 1 ;  /* 0x3f80000028277423 */ /* 0x001fc80000000025 */
[----:B------:R-:W-:-:S04]  /*0fb0*/  FFMA R39, R40, R39, R40 ;  /* 0x0000002728277223 */ /* 0x000fc80000000028 */
[----:B------:R-:W-:-:S04]  /*0fc0*/  FFMA R36, R0, R39, RZ ;  /* 0x0000002700247223 */ /* 0x000fc800000000ff */
[----:B------:R-:W-:-:S04]  /*0fd0*/  FFMA R40, R37, R36, R0 ;  /* 0x0000002425287223 */ /* 0x000fc80000000000 */
[----:B------:R-:W-:-:S04]  /*0fe0*/  FFMA R36, R39, R40, R36 ;  /* 0x0000002827247223 */ /* 0x000fc80000000024 */
[----:B------:R-:W-:-:S04]  /*0ff0*/  FFMA R37, R37, R36, R0 ;  /* 0x0000002425257223 */ /* 0x000fc80000000000 */
[----:B------:R-:W-:-:S05]  /*1000*/  FFMA R0, R39, R37, R36 ;  /* 0x0000002527007223 */ /* 0x000fca0000000024 */
[----:B------:R-:W-:-:S04]  /*1010*/  SHF.R.U32.HI R3, RZ, 0x17, R0 ;  /* 0x00000017ff037819 */ /* 0x000fc80000011600 */
[----:B------:R-:W-:-:S04]  /*1020*/  LOP3.LUT R3, R3, 0xff, RZ, 0xc0, !PT ;  /* 0x000000ff03037812 */ /* 0x000fc800078ec0ff */
[----:B------:R-:W-:-:S04]  /*1030*/  IADD3 R3, PT, PT, R3, R34, RZ ;  /* 0x0000002203037210 */ /* 0x000fc80007ffe0ff */
[----:B------:R-:W-:-:S04]  /*1040*/  IADD3 R35, PT, PT, R3, -0x1, RZ ;  /* 0xffffffff03237810 */ /* 0x000fc80007ffe0ff */
[----:B------:R-:W-:-:S13]  /*1050*/  ISETP.GE.U32.AND P0, PT, R35, 0xfe, PT ;  /* 0x000000fe2300780c */ /* 0x000fda0003f06070 */
[----:B------:R-:W-:Y:S05]  /*1060*/  @!P0 BRA `(.L_x_24) ;  /* 0x0000000000808947 */ /* 0x000fea0003800000 */
[----:B------:R-:W-:-:S13]  /*1070*/  ISETP.GT.AND P0, PT, R3, 0xfe, PT ;  /* 0x000000fe0300780c */ /* 0x000fda0003f04270 */
[----:B------:R-:W-:Y:S05]  /*1080*/  @P0 BRA `(.L_x_25) ;  /* 0x00000000006c0947 */ /* 0x000fea0003800000 */
[----:B------:R-:W-:-:S13]  /*1090*/  ISETP.GE.AND P0, PT, R3, 0x1, PT ;  /* 0x000000010300780c */ /* 0x000fda0003f06270 */
[----:B------:R-:W-:Y:S05]  /*10a0*/  @P0 BRA `(.L_x_26) ;  /* 0x0000000000740947 */ /* 0x000fea0003800000 */
[----:B------:R-:W-:Y:S02]  /*10b0*/  ISETP.GE.AND P0, PT, R3, -0x18, PT ;  /* 0xffffffe80300780c */ /* 0x000fe40003f06270 */
[----:B------:R-:W-:-:S11]  /*10c0*/  LOP3.LUT R0, R0, 0x80000000, RZ, 0xc0, !PT ;  /* 0x8000000000007812 */ /* 0x000fd600078ec0ff */
[----:B------:R-:W-:Y:S05]  /*10d0*/  @!P0 BRA `(.L_x_26) ;  /* 0x0000000000688947 */ /* 0x000fea0003800000 */
[-CC-:B------:R-:W-:Y:S01]  /*10e0*/  FFMA.RZ R34, R39, R37.reuse, R36.reuse ;  /* 0x0000002527227223 */ /* 0x180fe2000000c024 */
[C---:B------:R-:W-:Y:S02]  /*10f0*/  ISETP.NE.AND P2, PT, R3.reuse, RZ, PT ;  /* 0x000000ff0300720c */ /* 0x040fe40003f45270 */
[----:B------:R-:W-:Y:S02]  /*1100*/  ISETP.NE.AND P1, PT, R3, RZ, PT ;  /* 0x000000ff0300720c */ /* 0x000fe40003f25270 */
[----:B------:R-:W-:Y:S01]  /*1110*/  LOP3.LUT R35, R34, 0x7fffff, RZ, 0xc0, !PT ;  /* 0x007fffff22237812 */ /* 0x000fe200078ec0ff */
[CCC-:B------:R-:W-:Y:S01]  /*1120*/  FFMA.RP R34, R39.reuse, R37.reuse, R36.reuse ;  /* 0x0000002527227223 */ /* 0x1c0fe20000008024 */
[----:B------:R-:W-:Y:S01]  /*1130*/  FFMA.RM R37, R39, R37, R36 ;  /* 0x0000002527257223 */ /* 0x000fe20000004024 */
[----:B------:R-:W-:Y:S01]  /*1140*/  VIADD R36, R3, 0x20 ;  /* 0x0000002003247836 */ /* 0x000fe20000000000 */
[----:B------:R-:W-:Y:S02]  /*1150*/  LOP3.LUT R35, R35, 0x800000, RZ, 0xfc, !PT ;  /* 0x0080000023237812 */ /* 0x000fe400078efcff */
[----:B------:R-:W-:-:S02]  /*1160*/  IADD3 R3, PT, PT, -R3, RZ, RZ ;  /* 0x000000ff03037210 */ /* 0x000fc40007ffe1ff */
[----:B------:R-:W-:Y:S02]  /*1170*/  SHF.L.U32 R36, R35, R36, RZ ;  /* 0x0000002423247219 */ /* 0x000fe400000006ff */
[----:B------:R-:W-:Y:S02]  /*1180*/  FSETP.NEU.FTZ.AND P0, PT, R34, R37, PT ;  /* 0x000000252200720b */ /* 0x000fe40003f1d000 */
[----:B------:R-:W-:Y:S02]  /*1190*/  SEL R34, R3, RZ, P2 ;  /* 0x000000ff03227207 */ /* 0x000fe40001000000 */
[----:B------:R-:W-:Y:S02]  /*11a0*/  ISETP.NE.AND P1, PT, R36, RZ, P1 ;  /* 0x000000ff2400720c */ /* 0x000fe40000f25270 */
[----:B------:R-:W-:Y:S02]  /*11b0*/  SHF.R.U32.HI R34, RZ, R34, R35 ;  /* 0x00000022ff227219 */ /* 0x000fe40000011623 */
[----:B------:R-:W-:-:S02]  /*11c0*/  PLOP3.LUT P0, PT, P0, P1, PT, 0xf8, 0x8f ;  /* 0x00000000008f781c */ /* 0x000fc40000703f70 */
[----:B------:R-:W-:Y:S02]  /*11d0*/  SHF.R.U32.HI R36, RZ, 0x1, R34 ;  /* 0x00000001ff247819 */ /* 0x000fe40000011622 */
[----:B------:R-:W-:-:S04]  /*11e0*/  SEL R3, RZ, 0x1, !P0 ;  /* 0x00000001ff037807 */ /* 0x000fc80004000000 */
[----:B------:R-:W-:-:S04]  /*11f0*/  LOP3.LUT R3, R3, 0x1, R36, 0xf8, !PT ;  /* 0x0000000103037812 */ /* 0x000fc800078ef824 */
[----:B------:R-:W-:-:S04]  /*1200*/  LOP3.LUT R3, R3, R34, RZ, 0xc0, !PT ;  /* 0x0000002203037212 */ /* 0x000fc800078ec0ff */
[----:B------:R-:W-:-:S04]  /*1210*/  IADD3 R3, PT, PT, R36, R3, RZ ;  /* 0x0000000324037210 */ /* 0x000fc80007ffe0ff */
[----:B------:R-:W-:Y:S01]  /*1220*/  LOP3.LUT R0, R3, R0, RZ, 0xfc, !PT ;  /* 0x0000000003007212 */ /* 0x000fe200078efcff */
[----:B------:R-:W-:Y:S06]  /*1230*/  BRA `(.L_x_26) ;  /* 0x0000000000107947 */ /* 0x000fec0003800000 */
.L_x_25:
[----:B------:R-:W-:-:S04]  /*1240*/  LOP3.LUT R0, R0, 0x80000000, RZ, 0xc0, !PT ;  /* 0x8000000000007812 */ /* 0x000fc800078ec0ff */
[----:B------:R-:W-:Y:S01]  /*1250*/  LOP3.LUT R0, R0, 0x7f800000, RZ, 0xfc, !PT ;  /* 0x7f80000000007812 */ /* 0x000fe200078efcff */
[----:B------:R-:W-:Y:S06]  /*1260*/  BRA `(.L_x_26) ;  /* 0x0000000000047947 */ /* 0x000fec0003800000 */
.L_x_24:
[----:B------:R-:W-:-:S07]  /*1270*/  LEA R0, R34, R0, 0x17 ;  /* 0x0000000022007211 */ /* 0x000fce00078eb8ff */
.L_x_26:
[----:B------:R-:W-:Y:S05]  /*1280*/  BSYNC.RECONVERGENT B4 ;  /* 0x0000000000047941 */ /* 0x000fea0003800200 */
.L_x_23:
[----:B------:R-:W-:Y:S05]  /*1290*/  BRA `(.L_x_27) ;  /* 0x0000000000207947 */ /* 0x000fea0003800000 */
.L_x_22:
[----:B------:R-:W-:-:S04]  /*12a0*/  LOP3.LUT R0, R3, 0x80000000, R0, 0x48, !PT ;  /* 0x8000000003007812 */ /* 0x000fc800078e4800 */
[----:B------:R-:W-:Y:S01]  /*12b0*/  LOP3.LUT R0, R0, 0x7f800000, RZ, 0xfc, !PT ;  /* 0x7f80000000007812 */ /* 0x000fe200078efcff */
[----:B------:R-:W-:Y:S06]  /*12c0*/  BRA `(.L_x_27) ;  /* 0x0000000000147947 */ /* 0x000fec0003800000 */
.L_x_21:
[----:B------:R-:W-:Y:S01]  /*12d0*/  LOP3.LUT R0, R3, 0x80000000, R0, 0x48, !PT ;  /* 0x8000000003007812 */ /* 0x000fe200078e4800 */
[----:B------:R-:W-:Y:S06]  /*12e0*/  BRA `(.L_x_27) ;  /* 0x00000000000c7947 */ /* 0x000fec0003800000 */
.L_x_20:
[----:B------:R-:W0:Y:S01]  /*12f0*/  MUFU.RSQ R0, -QNAN ;  /* 0xffc0000000007908 */ /* 0x000e220000001400 */
[----:B------:R-:W-:Y:S05]  /*1300*/  BRA `(.L_x_27) ;  /* 0x0000000000047947 */ /* 0x000fea0003800000 */
.L_x_19:
[----:B------:R-:W-:-:S07]  /*1310*/  FADD.FTZ R0, R0, R3 ;  /* 0x0000000300007221 */ /* 0x000fce0000010000 */
.L_x_27:
[----:B------:R-:W-:Y:S05]  /*1320*/  BSYNC.RECONVERGENT B3 ;  /* 0x0000000000037941 */ /* 0x000fea0003800200 */
.L_x_17:
[----:B------:R-:W-:-:S04]  /*1330*/  HFMA2 R3, -RZ, RZ, 0, 0 ;  /* 0x00000000ff037431 */ /* 0x000fc800000001ff */
[----:B0-----:R-:W-:Y:S05]  /*1340*/  RET.REL.NODEC R2 `(_Z18CheckCollisionPathPfS_S_S_S_S_PiS_S0_S_) ;  /* 0xffffffec022c7950 */ /* 0x001fea0003c3ffff */
.L_x_28:
[----:B------:R-:W-:-:S00]  /*1350*/  BRA `(.L_x_28) ;  /* 0xfffffffc00fc7947 */ /* 0x000fc0000383ffff */
[----:B------:R-:W-:-:S00]  /*1360*/  NOP ;  /* 0x0000000000007918 */ /* 0x000fc00000000000 */
        /* <DEDUP_REMOVED lines=9> */
.L_x_128:


//--------------------- .text._Z10TrackDronePfS_S_S_S_S_PiS0_ --------------------------
	.section	.text._Z10TrackDronePfS_S_S_S_S_PiS0_,"ax",@progbits
	.align	128
        .global         _Z10TrackDronePfS_S_S_S_S_PiS0_
        .type           _Z10TrackDronePfS_S_S_S_S_PiS0_,@function
        .size           _Z10TrackDronePfS_S_S_S_S_PiS0_,(.L_x_133 - _Z10TrackDronePfS_S_S_S_S_PiS0_)
        .other          _Z10TrackDronePfS_S_S_S_S_PiS0_,@"STO_CUDA_ENTRY STV_DEFAULT"
_Z10TrackDronePfS_S_S_S_S_PiS0_:
.text._Z10TrackDronePfS_S_S_S_S_PiS0_:
        /* <DEDUP_REMOVED lines=8> */
[----:B------:R-:W1:Y:S07]  /*0080*/  LDCU.64 UR4, c[0x0][0x358] ;  /* 0x00006b00ff0477ac */ /* 0x000e6e0008000a00 */
[----:B------:R-:W2:Y:S08]  /*0090*/  LDC.64 R2, c[0x0][0x380] ;  /* 0x0000e000ff027b82 */ /* 0x000eb00000000a00 */
[----:B------:R-:W3:Y:S01]  /*00a0*/  LDC.64 R10, c[0x0][0x398] ;  /* 0x0000e600ff0a7b82 */ /* 0x000ee20000000a00 */
[----:B0-----:R-:W-:-:S07]  /*00b0*/  IMAD.WIDE R4, R6, 0x4, R4 ;  /* 0x0000000406047825 */ /* 0x001fce00078e0204 */
[----:B------:R-:W0:Y:S01]  /*00c0*/  LDC.64 R8, c[0x0][0x388] ;  /* 0x0000e200ff087b82 */ /* 0x000e220000000a00 */
[----:B-1----:R-:W4:Y:S01]  /*00d0*/  LDG.E R5, desc[UR4][R4.64] ;  /* 0x0000000404057981 */ /* 0x002f22000c1e1900 */
[----:B--2---:R-:W-:-:S06]  /*00e0*/  IMAD.WIDE R2, R6, 0x4, R2 ;  /* 0x0000000406027825 */ /* 0x004fcc00078e0202 */
[----:B------:R-:W1:Y:S01]  /*00f0*/  LDC.64 R12, c[0x0][0x3b0] ;  /* 0x0000ec00ff0c7b82 */ /* 0x000e620000000a00 */
[----:B------:R-:W4:Y:S01]  /*0100*/  LDG.E R0, desc[UR4][R2.64] ;  /* 0x0000000402007981 */ /* 0x000f22000c1e1900 */
[----:B---3--:R-:W-:-:S04]  /*0110*/  IMAD.WIDE R10, R6, 0x4, R10 ;  /* 0x00000004060a7825 */ /* 0x008fc800078e020a */
[----:B0-----:R-:W-:-:S04]  /*0120*/  IMAD.WIDE R8, R6, 0x4, R8 ;  /* 0x0000000406087825 */ /* 0x001fc800078e0208 */
[----:B----4-:R-:W-:Y:S02]  /*0130*/  FADD R7, R0, R5 ;  /* 0x0000000500077221 */ /* 0x010fe40000000000 */
[----:B------:R-:W0:Y:S03]  /*0140*/  LDC.64 R4, c[0x0][0x3b8] ;  /* 0x0000ee00ff047b82 */ /* 0x000e260000000a00 */
[----:B------:R2:W-:Y:S04]  /*0150*/  STG.E desc[UR4][R2.64], R7 ;  /* 0x0000000702007986 */ /* 0x0005e8000c101904 */
[----:B------:R-:W3:Y:S04]  /*0160*/  LDG.E R11, desc[UR4][R10.64] ;  /* 0x000000040a0b7981 */ /* 0x000ee8000c1e1900 */
[----:B------:R-:W3:Y:S02]  /*0170*/  LDG.E R0, desc[UR4][R8.64] ;  /* 0x0000000408007981 */ /* 0x000ee4000c1e1900 */
[----:B---3--:R-:W-:-:S05]  /*0180*/  FADD R17, R0, R11 ;  /* 0x0000000b00117221 */ /* 0x008fca0000000000 */
[----:B------:R2:W-:Y:S04]  /*0190*/  STG.E desc[UR4][R8.64], R17 ;  /* 0x0000001108007986 */ /* 0x0005e8000c101904 */
[----:B------:R-:W3:Y:S01]  /*01a0*/  LDG.E R0, desc[UR4][R2.64] ;  /* 0x0000000402007981 */ /* 0x000ee2000c1e1900 */
[----:B------:R-:W-:Y:S01]  /*01b0*/  BSSY.RECONVERGENT B0, `(.L_x_29) ;  /* 0x0000006000007945 */ /* 0x000fe20003800200 */
[----:B---3--:R-:W-:-:S13]  /*01c0*/  FSETP.GE.AND P0, PT, R0, 128, PT ;  /* 0x430000000000780b */ /* 0x008fda0003f06000 */
[----:B012---:R-:W-:Y:S05]  /*01d0*/  @!P0 BRA `(.L_x_30) ;  /* 0x00000000000c8947 */ /* 0x007fea0003800000 */
[----:B------:R-:W-:-:S05]  /*01e0*/  FADD R7, -R0, -RZ ;  /* 0x800000ff00077221 */ /* 0x000fca0000000100 */
[----:B------:R0:W-:Y:S04]  /*01f0*/  STG.E desc[UR4][R2.64], R7 ;  /* 0x0000000702007986 */ /* 0x0001e8000c101904 */
[----:B------:R0:W5:Y:S02]  /*0200*/  LDG.E R17, desc[UR4][R8.64] ;  /* 0x0000000408117981 */ /* 0x000164000c1e1900 */
.L_x_30:
[----:B------:R-:W-:Y:S05]  /*0210*/  BSYNC.RECONVERGENT B0 ;  /* 0x0000000000007941 */ /* 0x000fea0003800200 */
.L_x_29:
[----:B-----5:R-:W-:Y:S01]  /*0220*/  FSETP.GE.AND P0, PT, R17, 128, PT ;  /* 0x430000001100780b */ /* 0x020fe20003f06000 */
[----:B------:R-:W-:Y:S01]  /*0230*/  IMAD.MOV.U32 R19, RZ, RZ, -0x1 ;  /* 0xffffffffff137424 */ /* 0x000fe200078e00ff */
[----:B0-----:R-:W0:Y:S01]  /*0240*/  LDC.64 R2, c[0x0][0x3a0] ;  /* 0x0000e800ff027b82 */ /* 0x001e220000000a00 */
[C---:B------:R-:W-:Y:S01]  /*0250*/  IMAD.WIDE R4, R6.reuse, 0x4, R4 ;  /* 0x0000000406047825 */ /* 0x040fe200078e0204 */
[----:B------:R-:W-:Y:S01]  /*0260*/  BSSY.RECONVERGENT B1, `(.L_x_31) ;  /* 0x00000af000017945 */ /* 0x000fe20003800200 */
[----:B------:R-:W1:Y:S02]  /*0270*/  LDCU.64 UR6, c[0x0][0x3b0] ;  /* 0x00007600ff0677ac */ /* 0x000e640008000a00 */
[----:B------:R-:W-:Y:S01]  /*0280*/  IMAD.WIDE R10, R6, 0x4, R12 ;  /* 0x00000004060a7825 */ /* 0x000fe200078e020c */
[----:B------:R-:W2:Y:S02]  /*0290*/  LDCU.128 UR8, c[0x0][0x380] ;  /* 0x00007000ff0877ac */ /* 0x000ea40008000c00 */
[----:B------:R-:W3:Y:S01]  /*02a0*/  LDC.64 R14, c[0x0][0x3a8] ;  /* 0x0000ea00ff0e7b82 */ /* 0x000ee20000000a00 */
[----:B------:R-:W-:-:S02]  /*02b0*/  IMAD.MOV.U32 R21, RZ, RZ, RZ ;  /* 0x000000ffff157224 */ /* 0x000fc400078e00ff */
[----:B------:R-:W-:-:S05]  /*02c0*/  @P0 FADD R17, -R17, -RZ ;  /* 0x800000ff11110221 */ /* 0x000fca0000000100 */
[----:B------:R4:W-:Y:S04]  /*02d0*/  @P0 STG.E desc[UR4][R8.64], R17 ;  /* 0x0000001108000986 */ /* 0x0009e8000c101904 */
[----:B------:R4:W-:Y:S04]  /*02e0*/  STG.E desc[UR4][R4.64], R19 ;  /* 0x0000001304007986 */ /* 0x0009e8000c101904 */
[----:B------:R4:W-:Y:S01]  /*02f0*/  STG.E desc[UR4][R10.64], RZ ;  /* 0x000000ff0a007986 */ /* 0x0009e2000c101904 */
[----:B0-----:R-:W-:-:S04]  /*0300*/  IMAD.WIDE R2, R6, 0x4, R2 ;  /* 0x0000000406027825 */ /* 0x001fc800078e0202 */
[----:B-1234-:R-:W-:-:S07]  /*0310*/  IMAD.WIDE R6, R6, 0x4, R14 ;  /* 0x0000000406067825 */ /* 0x01efce00078e020e */
.L_x_53:
[----:B------:R-:W-:Y:S01]  /*0320*/  MOV R12, UR8 ;  /* 0x00000008000c7c02 */ /* 0x000fe20008000f00 */
[----:B------:R-:W-:Y:S01]  /*0330*/  IMAD.U32 R13, RZ, RZ, UR9 ;  /* 0x00000009ff0d7e24 */ /* 0x000fe2000f8e00ff */
[----:B------:R-:W2:Y:S03]  /*0340*/  LDG.E R0, desc[UR4][R2.64] ;  /* 0x0000000402007981 */ /* 0x000ea6000c1e1900 */
[----:B-1----:R-:W-:-:S05]  /*0350*/  IMAD.WIDE.U32 R14, R21, 0x4, R12 ;  /* 0x00000004150e7825 */ /* 0x002fca00078e000c */
[----:B------:R-:W3:Y:S01]  /*0360*/  LDG.E R8, desc[UR4][R14.64] ;  /* 0x000000040e087981 */ /* 0x000ee2000c1e1900 */
[----:B------:R-:W-:Y:S01]  /*0370*/  IMAD.U32 R10, RZ, RZ, UR10 ;  /* 0x0000000aff0a7e24 */ /* 0x000fe2000f8e00ff */
[----:B------:R-:W-:Y:S01]  /*0380*/  BSSY.RELIABLE B0, `(.L_x_32) ;  /* 0x0000026000007945 */ /* 0x000fe20003800100 */
[C---:B---3--:R-:W-:Y:S01]  /*0390*/  FADD R11, R8.reuse, -0.5 ;  /* 0xbf000000080b7421 */ /* 0x048fe20000000000 */
[----:B------:R-:W-:-:S04]  /*03a0*/  FADD R9, R8, 0.5 ;  /* 0x3f00000008097421 */ /* 0x000fc80000000000 */
[----:B--2---:R-:W-:-:S04]  /*03b0*/  FSETP.GT.AND P0, PT, R0, R11, PT ;  /* 0x0000000b0000720b */ /* 0x004fc80003f04000 */
[----:B------:R-:W-:Y:S01]  /*03c0*/  FSETP.GEU.OR P0, PT, R0, R9, !P0 ;  /* 0x000000090000720b */ /* 0x000fe2000470e400 */
[----:B------:R-:W-:Y:S01]  /*03d0*/  IMAD.U32 R8, RZ, RZ, UR6 ;  /* 0x00000006ff087e24 */ /* 0x000fe2000f8e00ff */
[----:B------:R-:W-:Y:S01]  /*03e0*/  MOV R11, UR11 ;  /* 0x0000000b000b7c02 */ /* 0x000fe20008000f00 */
[----:B------:R-:W-:Y:S02]  /*03f0*/  IMAD.U32 R9, RZ, RZ, UR7 ;  /* 0x00000007ff097e24 */ /* 0x000fe4000f8e00ff */
[----:B------:R-:W-:-:S04]  /*0400*/  IMAD.WIDE.U32 R16, R21, 0x4, R10 ;  /* 0x0000000415107825 */ /* 0x000fc800078e000a */
[----:B------:R-:W-:-:S04]  /*0410*/  IMAD.WIDE.U32 R18, R21, 0x4, R8 ;  /* 0x0000000415127825 */ /* 0x000fc800078e0008 */
[----:B------:R-:W-:Y:S05]  /*0420*/  @P0 BRA `(.L_x_33) ;  /* 0x00000000006c0947 */ /* 0x000fea0003800000 */
[----:B------:R-:W2:Y:S04]  /*0430*/  LDG.E R22, desc[UR4][R16.64] ;  /* 0x0000000410167981 */ /* 0x000ea8000c1e1900 */
[----:B------:R-:W3:Y:S01]  /*0440*/  LDG.E R20, desc[UR4][R6.64] ;  /* 0x0000000406147981 */ /* 0x000ee2000c1e1900 */
[C---:B--2---:R-:W-:Y:S01]  /*0450*/  FADD R25, R22.reuse, -0.5 ;  /* 0xbf00000016197421 */ /* 0x044fe20000000000 */
[----:B------:R-:W-:-:S04]  /*0460*/  FADD R23, R22, 0.5 ;  /* 0x3f00000016177421 */ /* 0x000fc80000000000 */
[----:B---3--:R-:W-:-:S04]  /*0470*/  FSETP.GT.AND P0, PT, R20, R25, PT ;  /* 0x000000191400720b */ /* 0x008fc80003f04000 */
[----:B------:R-:W-:-:S13]  /*0480*/  FSETP.GEU.OR P0, PT, R20, R23, !P0 ;  /* 0x000000171400720b */ /* 0x000fda000470e400 */
[----:B------:R-:W-:Y:S05]  /*0490*/  @P0 BRA `(.L_x_33) ;  /* 0x0000000000500947 */ /* 0x000fea0003800000 */
[----:B------:R-:W2:Y:S01]  /*04a0*/  LDG.E R0, desc[UR4][R18.64] ;  /* 0x0000000412007981 */ /* 0x000ea2000c1e1900 */
[----:B------:R-:W-:Y:S01]  /*04b0*/  BSSY.RECONVERGENT B2, `(.L_x_34) ;  /* 0x000000a000027945 */ /* 0x000fe20003800200 */
[----:B--2---:R-:W-:-:S13]  /*04c0*/  ISETP.NE.AND P0, PT, R0, 0x1, PT ;  /* 0x000000010000780c */ /* 0x004fda0003f05270 */
[----:B------:R-:W-:Y:S05]  /*04d0*/  @!P0 BRA `(.L_x_35) ;  /* 0x0000000000148947 */ /* 0x000fea0003800000 */
[----:B------:R-:W-:-:S13]  /*04e0*/  ISETP.NE.AND P0, PT, R0, RZ, PT ;  /* 0x000000ff0000720c */ /* 0x000fda0003f05270 */
[----:B------:R-:W-:Y:S05]  /*04f0*/  @P0 BRA `(.L_x_36) ;  /* 0x0000000000140947 */ /* 0x000fea0003800000 */
[----:B------:R-:W-:-:S05]  /*0500*/  HFMA2 R23, -RZ, RZ, 0, 5.9604644775390625e-08 ;  /* 0x00000001ff177431 */ /* 0x000fca00000001ff */
[----:B------:R1:W-:Y:S01]  /*0510*/  STG.E desc[UR4][R18.64], R23 ;  /* 0x0000001712007986 */ /* 0x0003e2000c101904 */
[----:B------:R-:W-:Y:S05]  /*0520*/  BRA `(.L_x_36) ;  /* 0x0000000000087947 */ /* 0x000fea0003800000 */
.L_x_35:
[----:B------:R-:W-:-:S05]  /*0530*/  IMAD.MOV.U32 R23, RZ, RZ, -0x1 ;  /* 0xffffffffff177424 */ /* 0x000fca00078e00ff */
[----:B------:R0:W-:Y:S02]  /*0540*/  STG.E desc[UR4][R18.64], R23 ;  /* 0x0000001712007986 */ /* 0x0001e4000c101904 */
.L_x_36:
[----:B------:R-:W-:Y:S05]  /*0550*/  BSYNC.RECONVERGENT B2 ;  /* 0x0000000000027941 */ /* 0x000fea0003800200 */
.L_x_34:
[----:B------:R-:W2:Y:S01]  /*0560*/  LDG.E R25, desc[UR4][R4.64] ;  /* 0x0000000404197981 */ /* 0x000ea2000c1e1900 */
[----:B------:R-:W-:Y:S01]  /*0570*/  IMAD.MOV.U32 R22, RZ, RZ, R18 ;  /* 0x000000ffff167224 */ /* 0x000fe200078e0012 */
[----:B01----:R-:W-:Y:S02]  /*0580*/  MOV R23, R19 ;  /* 0x0000001300177202 */ /* 0x003fe40000000f00 */
[----:B--2---:R-:W-:-:S13]  /*0590*/  ISETP.NE.AND P0, PT, R25, -0x1, PT ;  /* 0xffffffff1900780c */ /* 0x004fda0003f05270 */
[----:B------:R-:W-:Y:S05]  /*05a0*/  @P0 BREAK.RELIABLE B0 ;  /* 0x0000000000000942 */ /* 0x000fea0003800100 */
[----:B------:R-:W-:Y:S05]  /*05b0*/  @P0 BRA `(.L_x_37) ;  /* 0x0000000400cc0947 */ /* 0x000fea0003800000 */
[----:B------:R0:W-:Y:S04]  /*05c0*/  STG.E desc[UR4][R4.64], R21 ;  /* 0x0000001504007986 */ /* 0x0001e8000c101904 */
[----:B------:R0:W5:Y:S02]  /*05d0*/  LDG.E R0, desc[UR4][R2.64] ;  /* 0x0000000402007981 */ /* 0x000164000c1e1900 */
.L_x_33:
[----:B------:R-:W-:Y:S05]  /*05e0*/  BSYNC.RELIABLE B0 ;  /* 0x0000000000007941 */ /* 0x000fea0003800100 */
.L_x_32:
[----:B------:R-:W2:Y:S01]  /*05f0*/  LDG.E R20, desc[UR4][R14.64+0x4] ;  /* 0x000004040e147981 */ /* 0x000ea2000c1e1900 */
[----:B------:R-:W-:Y:S01]  /*0600*/  BSSY.RELIABLE B2, `(.L_x_38) ;  /* 0x0000022000027945 */ /* 0x000fe20003800100 */
[C---:B--2---:R-:W-:Y:S01]  /*0610*/  FADD R25, R20.reuse, -0.5 ;  /* 0xbf00000014197421 */ /* 0x044fe20000000000 */
[----:B------:R-:W-:-:S04]  /*0620*/  FADD R23, R20, 0.5 ;  /* 0x3f00000014177421 */ /* 0x000fc80000000000 */
[----:B-----5:R-:W-:-:S04]  /*0630*/  FSETP.GT.AND P0, PT, R0, R25, PT ;  /* 0x000000190000720b */ /* 0x020fc80003f04000 */
[----:B------:R-:W-:-:S13]  /*0640*/  FSETP.GEU.OR P0, PT, R0, R23, !P0 ;  /* 0x000000170000720b */ /* 0x000fda000470e400 */
        /* <DEDUP_REMOVED lines=9> */
[----:B------:R-:W-:Y:S01]  /*06e0*/  IADD3 R22, P1, PT, R18, 0x4, RZ ;  /* 0x0000000412167810 */ /* 0x000fe20007f3e0ff */
[----:B------:R-:W-:Y:S04]  /*06f0*/  BSSY.RECONVERGENT B3, `(.L_x_40) ;  /* 0x000000b000037945 */ /* 0x000fe80003800200 */
[----:B------:R-:W-:Y:S01]  /*0700*/  IMAD.X R23, RZ, RZ, R19, P1 ;  /* 0x000000ffff177224 */ /* 0x000fe200008e0613 */
[----:B--2---:R-:W-:-:S13]  /*0710*/  ISETP.NE.AND P0, PT, R0, RZ, PT ;  /* 0x000000ff0000720c */ /* 0x004fda0003f05270 */
[----:B------:R-:W-:Y:S05]  /*0720*/  @!P0 BRA `(.L_x_41) ;  /* 0x0000000000148947 */ /* 0x000fea0003800000 */
[----:B------:R-:W-:-:S13]  /*0730*/  ISETP.NE.AND P0, PT, R0, 0x1, PT ;  /* 0x000000010000780c */ /* 0x000fda0003f05270 */
[----:B------:R-:W-:Y:S05]  /*0740*/  @P0 BRA `(.L_x_42) ;  /* 0x0000000000140947 */ /* 0x000fea0003800000 */
[----:B------:R-:W-:-:S05]  /*0750*/  IMAD.MOV.U32 R25, RZ, RZ, -0x1 ;  /* 0xffffffffff197424 */ /* 0x000fca00078e00ff */
[----:B------:R1:W-:Y:S01]  /*0760*/  STG.E desc[UR4][R22.64], R25 ;  /* 0x0000001916007986 */ /* 0x0003e2000c101904 */
[----:B------:R-:W-:Y:S05]  /*0770*/  BRA `(.L_x_42) ;  /* 0x0000000000087947 */ /* 0x000fea0003800000 */
.L_x_41:
[----:B------:R-:W-:-:S05]  /*0780*/  HFMA2 R25, -RZ, RZ, 0, 5.9604644775390625e-08 ;  /* 0x00000001ff197431 */ /* 0x000fca00000001ff */
[----:B------:R2:W-:Y:S02]  /*0790*/  STG.E desc[UR4][R22.64], R25 ;  /* 0x0000001916007986 */ /* 0x0005e4000c101904 */
.L_x_42:
[----:B------:R-:W-:Y:S05]  /*07a0*/  BSYNC.RECONVERGENT B3 ;  /* 0x0000000000037941 */ /* 0x000fea0003800200 */
.L_x_40:
[----:B-12---:R-:W2:Y:S02]  /*07b0*/  LDG.E R25, desc[UR4][R4.64] ;  /* 0x0000000404197981 */ /* 0x006ea4000c1e1900 */
[----:B--2---:R-:W-:-:S13]  /*07c0*/  ISETP.NE.AND P0, PT, R25, -0x1, PT ;  /* 0xffffffff1900780c */ /* 0x004fda0003f05270 */
[----:B------:R-:W-:Y:S05]  /*07d0*/  @P0 BREAK.RELIABLE B2 ;  /* 0x0000000000020942 */ /* 0x000fea0003800100 */
[----:B------:R-:W-:Y:S05]  /*07e0*/  @P0 BRA `(.L_x_37) ;  /* 0x0000000400400947 */ /* 0x000fea0003800000 */
[----:B------:R-:W-:-:S05]  /*07f0*/  VIADD R23, R21, 0x1 ;  /* 0x0000000115177836 */ /* 0x000fca0000000000 */
[----:B------:R1:W-:Y:S04]  /*0800*/  STG.E desc[UR4][R4.64], R23 ;  /* 0x0000001704007986 */ /* 0x0003e8000c101904 */
[----:B------:R1:W5:Y:S02]  /*0810*/  LDG.E R0, desc[UR4][R2.64] ;  /* 0x0000000402007981 */ /* 0x000364000c1e1900 */
.L_x_39:
[----:B------:R-:W-:Y:S05]  /*0820*/  BSYNC.RELIABLE B2 ;  /* 0x0000000000027941 */ /* 0x000fea0003800100 */
.L_x_38:
[----:B------:R-:W2:Y:S01]  /*0830*/  LDG.E R20, desc[UR4][R14.64+0x8] ;  /* 0x000008040e147981 */ /* 0x000ea2000c1e1900 */
[----:B------:R-:W-:Y:S01]  /*0840*/  BSSY.RELIABLE B2, `(.L_x_43) ;  /* 0x0000022000027945 */ /* 0x000fe20003800100 */
[C---:B--2---:R-:W-:Y:S01]  /*0850*/  FADD R25, R20.reuse, -0.5 ;  /* 0xbf00000014197421 */ /* 0x044fe20000000000 */
[----:B-1----:R-:W-:-:S04]  /*0860*/  FADD R23, R20, 0.5 ;  /* 0x3f00000014177421 */ /* 0x002fc80000000000 */
        /* <DEDUP_REMOVED lines=18> */
[----:B------:R-:W-:-:S05]  /*0990*/  MOV R25, 0xffffffff ;  /* 0xffffffff00197802 */ /* 0x000fca0000000f00 */
[----:B------:R2:W-:Y:S01]  /*09a0*/  STG.E desc[UR4][R22.64], R25 ;  /* 0x0000001916007986 */ /* 0x0005e2000c101904 */
[----:B------:R-:W-:Y:S05]  /*09b0*/  BRA `(.L_x_47) ;  /* 0x0000000000087947 */ /* 0x000fea0003800000 */
.L_x_46:
[----:B------:R-:W-:-:S05]  /*09c0*/  IMAD.MOV.U32 R25, RZ, RZ, 0x1 ;  /* 0x00000001ff197424 */ /* 0x000fca00078e00ff */
[----:B------:R1:W-:Y:S02]  /*09d0*/  STG.E desc[UR4][R22.64], R25 ;  /* 0x0000001916007986 */ /* 0x0003e4000c101904 */
.L_x_47:
[----:B------:R-:W-:Y:S05]  /*09e0*/  BSYNC.RECONVERGENT B3 ;  /* 0x0000000000037941 */ /* 0x000fea0003800200 */
.L_x_45:
[----:B-12---:R-:W2:Y:S02]  /*09f0*/  LDG.E R25, desc[UR4][R4.64] ;  /* 0x0000000404197981 */ /* 0x006ea4000c1e1900 */
[----:B--2---:R-:W-:-:S13]  /*0a00*/  ISETP.NE.AND P0, PT, R25, -0x1, PT ;  /* 0xffffffff1900780c */ /* 0x004fda0003f05270 */
[----:B------:R-:W-:Y:S05]  /*0a10*/  @P0 BREAK.RELIABLE B2 ;  /* 0x0000000000020942 */ /* 0x000fea0003800100 */
[----:B------:R-:W-:Y:S05]  /*0a20*/  @P0 BRA `(.L_x_37) ;  /* 0x0000000000b00947 */ /* 0x000fea0003800000 */
[----:B------:R-:W-:-:S05]  /*0a30*/  VIADD R23, R21, 0x2 ;  /* 0x0000000215177836 */ /* 0x000fca0000000000 */
[----:B------:R1:W-:Y:S04]  /*0a40*/  STG.E desc[UR4][R4.64], R23 ;  /* 0x0000001704007986 */ /* 0x0003e8000c101904 */
[----:B------:R1:W5:Y:S02]  /*0a50*/  LDG.E R0, desc[UR4][R2.64] ;  /* 0x0000000402007981 */ /* 0x000364000c1e1900 */
.L_x_44:
[----:B------:R-:W-:Y:S05]  /*0a60*/  BSYNC.RELIABLE B2 ;  /* 0x0000000000027941 */ /* 0x000fea0003800100 */
.L_x_43:
        /* <DEDUP_REMOVED lines=16> */
[----:B------:R-:W-:Y:S03]  /*0b70*/  BSSY.RECONVERGENT B3, `(.L_x_50) ;  /* 0x000000b000037945 */ /* 0x000fe60003800200 */
[----:B------:R-:W-:Y:S02]  /*0b80*/  IADD3.X R23, PT, PT, RZ, R19, RZ, P1, !PT ;  /* 0x00000013ff177210 */ /* 0x000fe40000ffe4ff */
[----:B--2---:R-:W-:-:S13]  /*0b90*/  ISETP.NE.AND P0, PT, R0, RZ, PT ;  /* 0x000000ff0000720c */ /* 0x004fda0003f05270 */
[----:B------:R-:W-:Y:S05]  /*0ba0*/  @!P0 BRA `(.L_x_51) ;  /* 0x0000000000148947 */ /* 0x000fea0003800000 */
[----:B------:R-:W-:-:S13]  /*0bb0*/  ISETP.NE.AND P0, PT, R0, 0x1, PT ;  /* 0x000000010000780c */ /* 0x000fda0003f05270 */
[----:B------:R-:W-:Y:S05]  /*0bc0*/  @P0 BRA `(.L_x_52) ;  /* 0x0000000000140947 */ /* 0x000fea0003800000 */
[----:B------:R-:W-:-:S05]  /*0bd0*/  IMAD.MOV.U32 R15, RZ, RZ, -0x1 ;  /* 0xffffffffff0f7424 */ /* 0x000fca00078e00ff */
[----:B------:R2:W-:Y:S01]  /*0be0*/  STG.E desc[UR4][R22.64], R15 ;  /* 0x0000000f16007986 */ /* 0x0005e2000c101904 */
[----:B------:R-:W-:Y:S05]  /*0bf0*/  BRA `(.L_x_52) ;  /* 0x0000000000087947 */ /* 0x000fea0003800000 */
.L_x_51:
[----:B------:R-:W-:-:S05]  /*0c00*/  IMAD.MOV.U32 R15, RZ, RZ, 0x1 ;  /* 0x00000001ff0f7424 */ /* 0x000fca00078e00ff */
[----:B------:R1:W-:Y:S02]  /*0c10*/  STG.E desc[UR4][R22.64], R15 ;  /* 0x0000000f16007986 */ /* 0x0003e4000c101904 */
.L_x_52:
[----:B------:R-:W-:Y:S05]  /*0c20*/  BSYNC.RECONVERGENT B3 ;  /* 0x0000000000037941 */ /* 0x000fea0003800200 */
.L_x_50:
[----:B------:R-:W3:Y:S02]  /*0c30*/  LDG.E R25, desc[UR4][R4.64] ;  /* 0x0000000404197981 */ /* 0x000ee4000c1e1900 */
[----:B---3--:R-:W-:-:S13]  /*0c40*/  ISETP.NE.AND P0, PT, R25, -0x1, PT ;  /* 0xffffffff1900780c */ /* 0x008fda0003f05270 */
[----:B------:R-:W-:Y:S05]  /*0c50*/  @P0 BREAK.RELIABLE B2 ;  /* 0x0000000000020942 */ /* 0x000fea0003800100 */
[----:B------:R-:W-:Y:S05]  /*0c60*/  @P0 BRA `(.L_x_37) ;  /* 0x0000000000200947 */ /* 0x000fea0003800000 */
[----:B-12---:R-:W-:-:S05]  /*0c70*/  IADD3 R15, PT, PT, R21, 0x3, RZ ;  /* 0x00000003150f7810 */ /* 0x006fca0007ffe0ff */
[----:B------:R1:W-:Y:S02]  /*0c80*/  STG.E desc[UR4][R4.64], R15 ;  /* 0x0000000f04007986 */ /* 0x0003e4000c101904 */
.L_x_49:
[----:B------:R-:W-:Y:S05]  /*0c90*/  BSYNC.RELIABLE B2 ;  /* 0x0000000000027941 */ /* 0x000fea0003800100 */
.L_x_48:
[----:B0-----:R-:W-:-:S05]  /*0ca0*/  VIADD R21, R21, 0x4 ;  /* 0x0000000415157836 */ /* 0x001fca0000000000 */
[----:B------:R-:W-:-:S13]  /*0cb0*/  ISETP.NE.AND P0, PT, R21, 0x7f80, PT ;  /* 0x00007f801500780c */ /* 0x000fda0003f05270 */
[----:B------:R-:W-:Y:S05]  /*0cc0*/  @P0 BRA `(.L_x_53) ;  /* 0xfffffff400940947 */ /* 0x000fea000383ffff */
[----:B------:R0:W5:Y:S01]  /*0cd0*/  LDG.E R17, desc[UR4][R4.64] ;  /* 0x0000000404117981 */ /* 0x000162000c1e1900 */
[----:B------:R-:W-:Y:S05]  /*0ce0*/  BRA `(.L_x_54) ;  /* 0x0000000000187947 */ /* 0x000fea0003800000 */
.L_x_37:
[----:B-12---:R-:W-:Y:S01]  /*0cf0*/  IMAD.WIDE R14, R25, 0x4, R8 ;  /* 0x00000004190e7825 */ /* 0x006fe200078e0208 */
[----:B------:R-:W-:-:S03]  /*0d00*/  MOV R17, 0xfffffffe ;  /* 0xfffffffe00117802 */ /* 0x000fc60000000f00 */
[----:B------:R-:W-:Y:S01]  /*0d10*/  IMAD.MOV.U32 R19, RZ, RZ, -0x2 ;  /* 0xfffffffeff137424 */ /* 0x000fe200078e00ff */
[----:B------:R2:W-:Y:S04]  /*0d20*/  STG.E desc[UR4][R14.64], RZ ;  /* 0x000000ff0e007986 */ /* 0x0005e8000c101904 */
[----:B------:R2:W-:Y:S04]  /*0d30*/  STG.E desc[UR4][R22.64], RZ ;  /* 0x000000ff16007986 */ /* 0x0005e8000c101904 */
[----:B------:R2:W-:Y:S02]  /*0d40*/  STG.E desc[UR4][R4.64], R19 ;  /* 0x0000001304007986 */ /* 0x0005e4000c101904 */
.L_x_54:
[----:B------:R-:W-:Y:S05]  /*0d50*/  BSYNC.RECONVERGENT B1 ;  /* 0x0000000000017941 */ /* 0x000fea0003800200 */
.L_x_31:
[----:B------:R-:W-:Y:S05]  /*0d60*/  WARPSYNC.ALL ;  /* 0x0000000000007948 */ /* 0x000fea0003800000 */
[----:B-----5:R-:W-:Y:S01]  /*0d70*/  ISETP.NE.AND P0, PT, R17, -0x1, PT ;  /* 0xffffffff1100780c */ /* 0x020fe20003f05270 */
[----:B------:R-:W-:-:S12]  /*0d80*/  BSSY.RECONVERGENT B1, `(.L_x_55) ;  /* 0x00000f4000017945 */ /* 0x000fd80003800200 */
[----:B------:R-:W-:Y:S05]  /*0d90*/  @P0 BRA `(.L_x_56) ;  /* 0x0000000c00c80947 */ /* 0x000fea0003800000 */
[----:B------:R-:W3:Y:S01]  /*0da0*/  LDC.64 R8, c[0x0][0x3b0] ;  /* 0x0000ec00ff087b82 */ /* 0x000ee20000000a00 */
[----:B--2---:R-:W-:-:S07]  /*0db0*/  IMAD.MOV.U32 R23, RZ, RZ, RZ ;  /* 0x000000ffff177224 */ /* 0x004fce00078e00ff */
[----:B------:R-:W2:Y:S08]  /*0dc0*/  LDC.64 R12, c[0x0][0x380] ;  /* 0x0000e000ff0c7b82 */ /* 0x000eb00000000a00 */
[----:B------:R-:W4:Y:S02]  /*0dd0*/  LDC.64 R10, c[0x0][0x388] ;  /* 0x0000e200ff0a7b82 */ /* 0x000f240000000a00 */
.L_x_67:
[----:B---3--:R-:W-:-:S05]  /*0de0*/  IMAD.WIDE.U32 R16, R23, 0x4, R8 ;  /* 0x0000000417107825 */ /* 0x008fca00078e0008 */
[----:B------:R-:W3:Y:S01]  /*0df0*/  LDG.E R0, desc[UR4][R16.64] ;  /* 0x0000000410007981 */ /* 0x000ee2000c1e1900 */
[----:B------:R-:W-:Y:S01]  /*0e00*/  BSSY.RELIABLE B2, `(.L_x_57) ;  /* 0x0000017000027945 */ /* 0x000fe20003800100 */
[----:B--2---:R-:W-:-:S04]  /*0e10*/  IMAD.WIDE.U32 R18, R23, 0x4, R12 ;  /* 0x0000000417127825 */ /* 0x004fc800078e000c */
[----:B0---4-:R-:W-:Y:S01]  /*0e20*/  IMAD.WIDE.U32 R20, R23, 0x4, R10 ;  /* 0x0000000417147825 */ /* 0x011fe200078e000a */
[----:B---3--:R-:W-:-:S13]  /*0e30*/  ISETP.NE.AND P0, PT, R0, RZ, PT ;  /* 0x000000ff0000720c */ /* 0x008fda0003f05270 */
[----:B------:R-:W-:Y:S05]  /*0e40*/  @P0 BRA `(.L_x_58) ;  /* 0x0000000000480947 */ /* 0x000fea0003800000 */
[----:B------:R-:W2:Y:S04]  /*0e50*/  LDG.E R14, desc[UR4][R18.64] ;  /* 0x00000004120e7981 */ /* 0x000ea8000c1e1900 */
[----:B------:R-:W3:Y:S01]  /*0e60*/  LDG.E R0, desc[UR4][R2.64] ;  /* 0x0000000402007981 */ /* 0x000ee2000c1e1900 */
[C---:B--2---:R-:W-:Y:S01]  /*0e70*/  FADD R25, R14.reuse, -1 ;  /* 0xbf8000000e197421 */ /* 0x044fe20000000000 */
[----:B-1----:R-:W-:-:S04]  /*0e80*/  FADD R15, R14, 1 ;  /* 0x3f8000000e0f7421 */ /* 0x002fc80000000000 */
[----:B---3--:R-:W-:-:S04]  /*0e90*/  FSETP.GT.AND P0, PT, R0, R25, PT ;  /* 0x000000190000720b */ /* 0x008fc80003f04000 */
[----:B------:R-:W-:-:S13]  /*0ea0*/  FSETP.GEU.OR P0, PT, R0, R15, !P0 ;  /* 0x0000000f0000720b */ /* 0x000fda000470e400 */
[----:B------:R-:W-:Y:S05]  /*0eb0*/  @P0 BRA `(.L_x_58) ;  /* 0x00000000002c0947 */ /* 0x000fea0003800000 */
[----:B------:R-:W2:Y:S04]  /*0ec0*/  LDG.E R14, desc[UR4][R20.64] ;  /* 0x00000004140e7981 */ /* 0x000ea8000c1e1900 */
[----:B------:R-:W3:Y:S01]  /*0ed0*/  LDG.E R0, desc[UR4][R6.64] ;  /* 0x0000000406007981 */ /* 0x000ee2000c1e1900 */
[----:B------:R-:W-:Y:S01]  /*0ee0*/  MOV R22, R17 ;  /* 0x0000001100167202 */ /* 0x000fe20000000f00 */
[C---:B--2---:R-:W-:Y:S01]  /*0ef0*/  FADD R25, R14.reuse, -1 ;  /* 0xbf8000000e197421 */ /* 0x044fe20000000000 */
[----:B------:R-:W-:-:S04]  /*0f00*/  FADD R15, R14, 1 ;  /* 0x3f8000000e0f7421 */ /* 0x000fc80000000000 */
[----:B---3--:R-:W-:-:S04]  /*0f10*/  FSETP.GT.AND P0, PT, R0, R25, PT ;  /* 0x000000190000720b */ /* 0x008fc80003f04000 */
[----:B------:R-:W-:Y:S01]  /*0f20*/  FSETP.GEU.OR P0, PT, R0, R15, !P0 ;  /* 0x0000000f0000720b */ /* 0x000fe2000470e400 */
[----:B------:R-:W-:Y:S01]  /*0f30*/  IMAD.MOV.U32 R0, RZ, RZ, R16 ;  /* 0x000000ffff007224 */ /* 0x000fe200078e0010 */
[----:B------:R-:W-:-:S11]  /*0f40*/  MOV R15, R23 ;  /* 0x00000017000f7202 */ /* 0x000fd60000000f00 */
[----:B------:R-:W-:Y:S05]  /*0f50*/  @!P0 BREAK.RELIABLE B2 ;  /* 0x0000000000028942 */ /* 0x000fea0003800100 */
[----:B------:R-:W-:Y:S05]  /*0f60*/  @!P0 BRA `(.L_x_59) ;  /* 0x0000000400388947 */ /* 0x000fea0003800000 */
.L_x_58:
[----:B------:R-:W-:Y:S05]  /*0f70*/  BSYNC.RELIABLE B2 ;  /* 0x0000000000027941 */ /* 0x000fea0003800100 */
.L_x_57:
[----:B------:R-:W2:Y:S01]  /*0f80*/  LDG.E R0, desc[UR4][R16.64+0x4] ;  /* 0x0000040410007981 */ /* 0x000ea2000c1e1900 */
[----:B-1----:R-:W-:Y:S01]  /*0f90*/  IADD3 R15, P1, PT, R16, 0x4, RZ ;  /* 0x00000004100f7810 */ /* 0x002fe20007f3e0ff */
[----:B------:R-:W-:Y:S04]  /*0fa0*/  BSSY.RELIABLE B3, `(.L_x_60) ;  /* 0x0000015000037945 */ /* 0x000fe80003800100 */
[----:B------:R-:W-:Y:S01]  /*0fb0*/  IMAD.X R22, RZ, RZ, R17, P1 ;  /* 0x000000ffff167224 */ /* 0x000fe200008e0611 */
[----:B--2---:R-:W-:-:S13]  /*0fc0*/  ISETP.NE.AND P0, PT, R0, RZ, PT ;  /* 0x000000ff0000720c */ /* 0x004fda0003f05270 */
[----:B------:R-:W-:Y:S05]  /*0fd0*/  @P0 BRA `(.L_x_61) ;  /* 0x0000000000440947 */ /* 0x000fea0003800000 */
[----:B------:R-:W2:Y:S04]  /*0fe0*/  LDG.E R0, desc[UR4][R18.64+0x4] ;  /* 0x0000040412007981 */ /* 0x000ea8000c1e1900 */
[----:B------:R-:W3:Y:S01]  /*0ff0*/  LDG.E R25, desc[UR4][R2.64] ;  /* 0x0000000402197981 */ /* 0x000ee2000c1e1900 */
[C---:B--2---:R-:W-:Y:S01]  /*1000*/  FADD R14, R0.reuse, -1 ;  /* 0xbf800000000e7421 */ /* 0x044fe20000000000 */
[----:B------:R-:W-:-:S04]  /*1010*/  FADD R0, R0, 1 ;  /* 0x3f80000000007421 */ /* 0x000fc80000000000 */
[----:B---3--:R-:W-:-:S04]  /*1020*/  FSETP.GT.AND P0, PT, R25, R14, PT ;  /* 0x0000000e1900720b */ /* 0x008fc80003f04000 */
[----:B------:R-:W-:-:S13]  /*1030*/  FSETP.GEU.OR P0, PT, R25, R0, !P0 ;  /* 0x000000001900720b */ /* 0x000fda000470e400 */
[----:B------:R-:W-:Y:S05]  /*1040*/  @P0 BRA `(.L_x_61) ;  /* 0x0000000000280947 */ /* 0x000fea0003800000 */
[----:B------:R-:W2:Y:S04]  /*1050*/  LDG.E R0, desc[UR4][R20.64+0x4] ;  /* 0x0000040414007981 */ /* 0x000ea8000c1e1900 */
[----:B------:R-:W3:Y:S01]  /*1060*/  LDG.E R25, desc[UR4][R6.64] ;  /* 0x0000000406197981 */ /* 0x000ee2000c1e1900 */
[C---:B--2---:R-:W-:Y:S01]  /*1070*/  FADD R14, R0.reuse, -1 ;  /* 0xbf800000000e7421 */ /* 0x044fe20000000000 */
[----:B------:R-:W-:-:S04]  /*1080*/  FADD R0, R0, 1 ;  /* 0x3f80000000007421 */ /* 0x000fc80000000000 */
[C---:B---3--:R-:W-:Y:S02]  /*1090*/  FSETP.GT.AND P0, PT, R25.reuse, R14, PT ;  /* 0x0000000e1900720b */ /* 0x048fe40003f04000 */
[----:B------:R-:W-:Y:S02]  /*10a0*/  FSETP.LT.AND P1, PT, R25, R0, PT ;  /* 0x000000001900720b */ /* 0x000fe40003f21000 */
[----:B------:R-:W-:Y:S01]  /*10b0*/  MOV R0, R15 ;  /* 0x0000000f00007202 */ /* 0x000fe20000000f00 */
[----:B------:R-:W-:-:S10]  /*10c0*/  VIADD R15, R23, 0x1 ;  /* 0x00000001170f7836 */ /* 0x000fd40000000000 */
[----:B------:R-:W-:Y:S05]  /*10d0*/  @P0 BREAK.RELIABLE P1, B3 ;  /* 0x0000000000030942 */ /* 0x000fea0000800100 */
[----:B------:R-:W-:Y:S05]  /*10e0*/  @P0 BRA P1, `(.L_x_59) ;  /* 0x0000000000d80947 */ /* 0x000fea0000800000 */
.L_x_61:
[----:B------:R-:W-:Y:S05]  /*10f0*/  BSYNC.RELIABLE B3 ;  /* 0x0000000000037941 */ /* 0x000fea0003800100 */
.L_x_60:
[----:B------:R-:W2:Y:S01]  /*1100*/  LDG.E R0, desc[UR4][R16.64+0x8] ;  /* 0x0000080410007981 */ /* 0x000ea2000c1e1900 */
[----:B------:R-:W-:Y:S01]  /*1110*/  IADD3 R15, P1, PT, R16, 0x8, RZ ;  /* 0x00000008100f7810 */ /* 0x000fe20007f3e0ff */
[----:B------:R-:W-:Y:S03]  /*1120*/  BSSY.RELIABLE B4, `(.L_x_62) ;  /* 0x0000015000047945 */ /* 0x000fe60003800100 */
[----:B------:R-:W-:Y:S02]  /*1130*/  IADD3.X R22, PT, PT, RZ, R17, RZ, P1, !PT ;  /* 0x00000011ff167210 */ /* 0x000fe40000ffe4ff */
        /* <DEDUP_REMOVED lines=14> */
[----:B------:R-:W-:Y:S01]  /*1220*/  FSETP.LT.AND P1, PT, R25, R0, PT ;  /* 0x000000001900720b */ /* 0x000fe20003f21000 */
[----:B------:R-:W-:Y:S01]  /*1230*/  IMAD.MOV.U32 R0, RZ, RZ, R15 ;  /* 0x000000ffff007224 */ /* 0x000fe200078e000f */
[----:B------:R-:W-:-:S11]  /*1240*/  IADD3 R15, PT, PT, R23, 0x2, RZ ;  /* 0x00000002170f7810 */ /* 0x000fd60007ffe0ff */
[----:B------:R-:W-:Y:S05]  /*1250*/  @P0 BREAK.RELIABLE P1, B4 ;  /* 0x0000000000040942 */ /* 0x000fea0000800100 */
[----:B------:R-:W-:Y:S05]  /*1260*/  @P0 BRA P1, `(.L_x_59) ;  /* 0x0000000000780947 */ /* 0x000fea0000800000 */
.L_x_63:
[----:B------:R-:W-:Y:S05]  /*1270*/  BSYNC.RELIABLE B4 ;  /* 0x0000000000047941 */ /* 0x000fea0003800100 */
.L_x_62:
[----:B------:R-:W2:Y:S01]  /*1280*/  LDG.E R0, desc[UR4][R16.64+0xc] ;  /* 0x00000c0410007981 */ /* 0x000ea2000c1e1900 */
[----:B------:R-:W-:Y:S01]  /*1290*/  IADD3 R15, P1, PT, R16, 0xc, RZ ;  /* 0x0000000c100f7810 */ /* 0x000fe20007f3e0ff */
        /* <DEDUP_REMOVED lines=21> */
.L_x_65:
[----:B------:R-:W-:Y:S05]  /*13f0*/  BSYNC.RELIABLE B5 ;  /* 0x0000000000057941 */ /* 0x000fea0003800100 */
.L_x_64:
[----:B------:R-:W-:Y:S01]  /*1400*/  IADD3 R23, PT, PT, R23, 0x4, RZ ;  /* 0x0000000417177810 */ /* 0x000fe20007ffe0ff */
[----:B------:R-:W-:-:S03]  /*1410*/  IMAD.MOV.U32 R17, RZ, RZ, -0x1 ;  /* 0xffffffffff117424 */ /* 0x000fc600078e00ff */
[----:B------:R-:W-:-:S13]  /*1420*/  ISETP.NE.AND P0, PT, R23, 0x7f80, PT ;  /* 0x00007f801700780c */ /* 0x000fda0003f05270 */
[----:B------:R-:W-:Y:S05]  /*1430*/  @!P0 BRA `(.L_x_66) ;  /* 0x0000000000388947 */ /* 0x000fea0003800000 */
[----:B------:R-:W-:Y:S05]  /*1440*/  BRA `(.L_x_67) ;  /* 0xfffffff800647947 */ /* 0x000fea000383ffff */
.L_x_59:
[----:B------:R-:W-:Y:S02]  /*1450*/  HFMA2 R21, -RZ, RZ, 0, 5.9604644775390625e-08 ;  /* 0x00000001ff157431 */ /* 0x000fe400000001ff */
[----:B------:R-:W-:Y:S01]  /*1460*/  IMAD.MOV.U32 R16, RZ, RZ, R0 ;  /* 0x000000ffff107224 */ /* 0x000fe200078e0000 */
[----:B------:R-:W-:-:S05]  /*1470*/  MOV R17, R22 ;  /* 0x0000001600117202 */ /* 0x000fca0000000f00 */
[----:B------:R0:W-:Y:S04]  /*1480*/  STG.E desc[UR4][R16.64], R21 ;  /* 0x0000001510007986 */ /* 0x0001e8000c101904 */
[----:B------:R-:W2:Y:S02]  /*1490*/  LDG.E R19, desc[UR4][R4.64] ;  /* 0x0000000404137981 */ /* 0x000ea4000c1e1900 */
[----:B--2---:R-:W-:-:S13]  /*14a0*/  ISETP.NE.AND P0, PT, R19, -0x1, PT ;  /* 0xffffffff1300780c */ /* 0x004fda0003f05270 */
[----:B0-----:R-:W-:Y:S05]  /*14b0*/  @!P0 BRA `(.L_x_68) ;  /* 0x0000000400f88947 */ /* 0x001fea0003800000 */
[----:B------:R-:W-:Y:S01]  /*14c0*/  IMAD.WIDE R8, R19, 0x4, R8 ;  /* 0x0000000413087825 */ /* 0x000fe200078e0208 */
[----:B------:R-:W-:-:S03]  /*14d0*/  MOV R13, 0xfffffffe ;  /* 0xfffffffe000d7802 */ /* 0x000fc60000000f00 */
[----:B------:R-:W-:Y:S02]  /*14e0*/  IMAD.MOV.U32 R11, RZ, RZ, -0x1 ;  /* 0xffffffffff0b7424 */ /* 0x000fe400078e00ff */
[----:B------:R-:W-:-:S03]  /*14f0*/  IMAD.MOV.U32 R17, RZ, RZ, -0x2 ;  /* 0xfffffffeff117424 */ /* 0x000fc600078e00ff */
[----:B------:R0:W-:Y:S04]  /*1500*/  STG.E desc[UR4][R8.64], R11 ;  /* 0x0000000b08007986 */ /* 0x0001e8000c101904 */
[----:B------:R0:W-:Y:S02]  /*1510*/  STG.E desc[UR4][R4.64], R13 ;  /* 0x0000000d04007986 */ /* 0x0001e4000c101904 */
.L_x_66:
[----:B0-----:R-:W0:Y:S01]  /*1520*/  LDC.64 R8, c[0x0][0x3b0] ;  /* 0x0000ec00ff087b82 */ /* 0x001e220000000a00 */
[----:B------:R-:W-:-:S07]  /*1530*/  HFMA2 R25, -RZ, RZ, 0, 0 ;  /* 0x00000000ff197431 */ /* 0x000fce00000001ff */
[----:B------:R-:W1:Y:S08]  /*1540*/  LDC.64 R12, c[0x0][0x380] ;  /* 0x0000e000ff0c7b82 */ /* 0x000e700000000a00 */
[----:B------:R-:W2:Y:S02]  /*1550*/  LDC.64 R10, c[0x0][0x388] ;  /* 0x0000e200ff0a7b82 */ /* 0x000ea40000000a00 */
.L_x_78:
[----:B0-----:R-:W-:-:S05]  /*1560*/  IMAD.WIDE.U32 R18, R25, 0x4, R8 ;  /* 0x0000000419127825 */ /* 0x001fca00078e0008 */
[----:B------:R-:W3:Y:S01]  /*1570*/  LDG.E R0, desc[UR4][R18.64] ;  /* 0x0000000412007981 */ /* 0x000ee2000c1e1900 */
[----:B------:R-:W-:Y:S01]  /*1580*/  BSSY.RELIABLE B6, `(.L_x_69) ;  /* 0x0000017000067945 */ /* 0x000fe20003800100 */
[----:B-1----:R-:W-:-:S04]  /*1590*/  IMAD.WIDE.U32 R20, R25, 0x4, R12 ;  /* 0x0000000419147825 */ /* 0x002fc800078e000c */
[----:B--2---:R-:W-:Y:S01]  /*15a0*/  IMAD.WIDE.U32 R22, R25, 0x4, R10 ;  /* 0x0000000419167825 */ /* 0x004fe200078e000a */
[----:B---3--:R-:W-:-:S13]  /*15b0*/  ISETP.NE.AND P0, PT, R0, RZ, PT ;  /* 0x000000ff0000720c */ /* 0x008fda0003f05270 */
        /* <DEDUP_REMOVED lines=10> */
[----:B------:R-:W-:Y:S02]  /*1660*/  IMAD.MOV.U32 R16, RZ, RZ, R19 ;  /* 0x000000ffff107224 */ /* 0x000fe400078e0013 */
[C---:B--2---:R-:W-:Y:S01]  /*1670*/  FADD R27, R14.reuse, -4 ;  /* 0xc08000000e1b7421 */ /* 0x044fe20000000000 */
[----:B------:R-:W-:-:S04]  /*1680*/  FADD R15, R14, 4 ;  /* 0x408000000e0f7421 */ /* 0x000fc80000000000 */
[C---:B---3--:R-:W-:Y:S02]  /*1690*/  FSETP.GT.AND P0, PT, R0.reuse, R27, PT ;  /* 0x0000001b0000720b */ /* 0x048fe40003f04000 */
[----:B------:R-:W-:Y:S01]  /*16a0*/  FSETP.LT.AND P1, PT, R0, R15, PT ;  /* 0x0000000f0000720b */ /* 0x000fe20003f21000 */
[----:B------:R-:W-:Y:S01]  /*16b0*/  IMAD.MOV.U32 R15, RZ, RZ, R25 ;  /* 0x000000ffff0f7224 */ /* 0x000fe200078e0019 */
[----:B------:R-:W-:-:S11]  /*16c0*/  MOV R0, R18 ;  /* 0x0000001200007202 */ /* 0x000fd60000000f00 */
[----:B------:R-:W-:Y:S05]  /*16d0*/  @P0 BREAK.RELIABLE P1, B6 ;  /* 0x0000000000060942 */ /* 0x000fea0000800100 */
[----:B------:R-:W-:Y:S05]  /*16e0*/  @P0 BRA P1, `(.L_x_71) ;  /* 0x0000000400380947 */ /* 0x000fea0000800000 */
.L_x_70:
[----:B------:R-:W-:Y:S05]  /*16f0*/  BSYNC.RELIABLE B6 ;  /* 0x0000000000067941 */ /* 0x000fea0003800100 */
.L_x_69:
        /* <DEDUP_REMOVED lines=23> */
.L_x_73:
[----:B------:R-:W-:Y:S05]  /*1870*/  BSYNC.RELIABLE B7 ;  /* 0x0000000000077941 */ /* 0x000fea0003800100 */
.L_x_72:
        /* <DEDUP_REMOVED lines=23> */
.L_x_75:
[----:B------:R-:W-:Y:S05]  /*19f0*/  BSYNC.RELIABLE B8 ;  /* 0x0000000000087941 */ /* 0x000fea0003800100 */
.L_x_74:
        /* <DEDUP_REMOVED lines=23> */
.L_x_77:
[----:B------:R-:W-:-:S05]  /*1b70*/  VIADD R25, R25, 0x4 ;  /* 0x0000000419197836 */ /* 0x000fca0000000000 */
[----:B------:R-:W-:-:S13]  /*1b80*/  ISETP.NE.AND P0, PT, R25, 0x7f80, PT ;  /* 0x00007f801900780c */ /* 0x000fda0003f05270 */
[----:B------:R-:W-:Y:S05]  /*1b90*/  @!P0 BREAK.RELIABLE B9 ;  /* 0x0000000000098942 */ /* 0x000fea0003800100 */
[----:B------:R-:W-:Y:S05]  /*1ba0*/  @!P0 BRA `(.L_x_56) ;  /* 0x0000000000448947 */ /* 0x000fea0003800000 */
[----:B------:R-:W-:Y:S05]  /*1bb0*/  BSYNC.RELIABLE B9 ;  /* 0x0000000000097941 */ /* 0x000fea0003800100 */
.L_x_76:
[----:B------:R-:W-:Y:S05]  /*1bc0*/  BRA `(.L_x_78) ;  /* 0xfffffff800647947 */ /* 0x000fea000383ffff */
.L_x_71:
[----:B------:R-:W-:Y:S02]  /*1bd0*/  HFMA2 R23, -RZ, RZ, 0, 5.9604644775390625e-08 ;  /* 0x00000001ff177431 */ /* 0x000fe400000001ff */
[----:B------:R-:W-:Y:S01]  /*1be0*/  IMAD.MOV.U32 R20, RZ, RZ, R0 ;  /* 0x000000ffff147224 */ /* 0x000fe200078e0000 */
[----:B------:R-:W-:-:S05]  /*1bf0*/  MOV R21, R16 ;  /* 0x0000001000157202 */ /* 0x000fca0000000f00 */
[----:B------:R3:W-:Y:S04]  /*1c00*/  STG.E desc[UR4][R20.64], R23 ;  /* 0x0000001714007986 */ /* 0x0007e8000c101904 */
[----:B------:R-:W2:Y:S02]  /*1c10*/  LDG.E R19, desc[UR4][R4.64] ;  /* 0x0000000404137981 */ /* 0x000ea4000c1e1900 */
[----:B--2---:R-:W-:-:S13]  /*1c20*/  ISETP.NE.AND P0, PT, R19, -0x1, PT ;  /* 0xffffffff1300780c */ /* 0x004fda0003f05270 */
[----:B------:R-:W-:Y:S01]  /*1c30*/  @P0 IMAD.WIDE R18, R19, 0x4, R8 ;  /* 0x0000000413120825 */ /* 0x000fe200078e0208 */
[----:B------:R-:W-:-:S03]  /*1c40*/  @P0 MOV R27, 0xfffffffe ;  /* 0xfffffffe001b0802 */ /* 0x000fc60000000f00 */
[----:B------:R-:W-:Y:S02]  /*1c50*/  @P0 IMAD.MOV.U32 R25, RZ, RZ, -0x1 ;  /* 0xffffffffff190424 */ /* 0x000fe400078e00ff */
[----:B------:R-:W-:-:S03]  /*1c60*/  @P0 IMAD.MOV.U32 R17, RZ, RZ, -0x2 ;  /* 0xfffffffeff110424 */ /* 0x000fc600078e00ff */
[----:B------:R3:W-:Y:S04]  /*1c70*/  @P0 STG.E desc[UR4][R18.64], R25 ;  /* 0x0000001912000986 */ /* 0x0007e8000c101904 */
[----:B------:R3:W-:Y:S01]  /*1c80*/  @P0 STG.E desc[UR4][R4.64], R27 ;  /* 0x0000001b04000986 */ /* 0x0007e2000c101904 */
[----:B------:R-:W-:Y:S05]  /*1c90*/  @P0 BRA `(.L_x_56) ;  /* 0x0000000000080947 */ /* 0x000fea0003800000 */
.L_x_68:
[----:B------:R4:W-:Y:S01]  /*1ca0*/  STG.E desc[UR4][R4.64], R15 ;  /* 0x0000000f04007986 */ /* 0x0009e2000c101904 */
[----:B------:R-:W-:-:S07]  /*1cb0*/  MOV R17, R15 ;  /* 0x0000000f00117202 */ /* 0x000fce0000000f00 */
.L_x_56:
[----:B------:R-:W-:Y:S05]  /*1cc0*/  BSYNC.RECONVERGENT B1 ;  /* 0x0000000000017941 */ /* 0x000fea0003800200 */
.L_x_55:
[----:B------:R-:W-:Y:S05]  /*1cd0*/  WARPSYNC.ALL ;  /* 0x0000000000007948 */ /* 0x000fea0003800000 */
[----:B------:R-:W-:-:S13]  /*1ce0*/  ISETP.GT.U32.AND P0, PT, R17, -0x3, PT ;  /* 0xfffffffd1100780c */ /* 0x000fda0003f04070 */
[----:B------:R-:W-:Y:S05]  /*1cf0*/  @P0 EXIT ;  /* 0x000000000000094d */ /* 0x000fea0003800000 */
[----:B------:R-:W-:-:S06]  /*1d00*/  IMAD.WIDE R8, R17, 0x4, R8 ;  /* 0x0000000411087825 */ /* 0x000fcc00078e0208 */
[----:B------:R-:W5:Y:S02]  /*1d10*/  LDG.E R8, desc[UR4][R8.64] ;  /* 0x0000000408087981 */ /* 0x000f64000c1e1900 */
[----:B-----5:R-:W-:-:S13]  /*1d20*/  ISETP.NE.AND P0, PT, R8, 0x1, PT ;  /* 0x000000010800780c */ /* 0x020fda0003f05270 */
[----:B------:R-:W-:Y:S05]  /*1d30*/  @P0 EXIT ;  /* 0x000000000000094d */ /* 0x000fea0003800000 */
[----:B0-----:R-:W5:Y:S01]  /*1d40*/  LDG.E R3, desc[UR4][R2.64] ;  /* 0x0000000402037981 */ /* 0x001f62000c1e1900 */
[----:B------:R-:W-:-:S05]  /*1d50*/  IMAD.WIDE R12, R17, 0x4, R12 ;  /* 0x00000004110c7825 */ /* 0x000fca00078e020c */
[----:B-----5:R-:W-:Y:S04]  /*1d60*/  STG.E desc[UR4][R12.64], R3 ;  /* 0x000000030c007986 */ /* 0x020fe8000c101904 */
[----:B------:R-:W5:Y:S01]  /*1d70*/  LDG.E R7, desc[UR4][R6.64] ;  /* 0x0000000406077981 */ /* 0x000f62000c1e1900 */
[----:B------:R-:W-:-:S05]  /*1d80*/  IMAD.WIDE R10, R17, 0x4, R10 ;  /* 0x00000004110a7825 */ /* 0x000fca00078e020a */
[----:B-----5:R-:W-:Y:S01]  /*1d90*/  STG.E desc[UR4][R10.64], R7 ;  /* 0x000000070a007986 */ /* 0x020fe2000c101904 */
[----:B------:R-:W-:Y:S05]  /*1da0*/  EXIT ;  /* 0x000000000000794d */ /* 0x000fea0003800000 */
.L_x_79:
        /* <DEDUP_REMOVED lines=13> */
.L_x_133:


//--------------------- .text._Z17GenerateRadarDataPfS_S_S_S_S_PijP17curandStateXORWOW --------------------------
	.section	.text._Z17GenerateRadarDataPfS_S_S_S_S_PijP17curandStateXORWOW,"ax",@progbits
	.align	128
        .global         _Z17GenerateRadarDataPfS_S_S_S_S_PijP17curandStateXORWOW
        .type           _Z17GenerateRadarDataPfS_S_S_S_S_PijP17curandStateXORWOW,@function
        .size           _Z17GenerateRadarDataPfS_S_S_S_S_PijP17curandStateXORWOW,(.L_x_134 - _Z17GenerateRadarDataPfS_S_S_S_S_PijP17curandStateXORWOW)
        .other          _Z17GenerateRadarDataPfS_S_S_S_S_PijP17curandStateXORWOW,@"STO_CUDA_ENTRY STV_DEFAULT"
_Z17GenerateRadarDataPfS_S_S_S_S_PijP17curandStateXORWOW:
.text._Z17GenerateRadarDataPfS_S_S_S_S_PijP17curandStateXORWOW:
[----:B------:R-:W-:Y:S08]  /*0000*/  LDC R1, c[0x0][0x37c] ;  /* 0x0000df00ff017b82 */ /* 0x000ff00000000800 */
[----:B------:R-:W0:Y:S01]  /*0010*/  LDC R15, c[0x0][0x3b8] ;  /* 0x0000ee00ff0f7b82 */ /* 0x000e220000000800 */
[----:B------:R-:W1:Y:S01]  /*0020*/  S2R R18, SR_TID.X ;  /* 0x0000000000127919 */ /* 0x000e620000002100 */
[----:B------:R-:W2:Y:S01]  /*0030*/  LDCU.64 UR4, c[0x0][0x358] ;  /* 0x00006b00ff0477ac */ /* 0x000ea20008000a00 */
[----:B------:R-:W-:Y:S01]  /*0040*/  IMAD.MOV.U32 R13, RZ, RZ, -0x75bd8fc ;  /* 0xf8a42704ff0d7424 */ /* 0x000fe200078e00ff */
[----:B------:R-:W-:Y:S01]  /*0050*/  BSSY.RECONVERGENT B0, `(.L_x_80) ;  /* 0x00000e8000007945 */ /* 0x000fe20003800200 */
[----:B------:R-:W-:-:S02]  /*0060*/  IMAD.MOV.U32 R6, RZ, RZ, -0x23270784 ;  /* 0xdcd8f87cff067424 */ /* 0x000fc400078e00ff */
[----:B------:R-:W-:Y:S01]  /*0070*/  IMAD.MOV.U32 R8, RZ, RZ, -0x23270784 ;  /* 0xdcd8f87cff087424 */ /* 0x000fe200078e00ff */
[----:B------:R-:W1:Y:S08]  /*0080*/  S2UR UR6, SR_CTAID.X ;  /* 0x00000000000679c3 */ /* 0x000e700000002500 */
[----:B------:R-:W1:Y:S08]  /*0090*/  LDC R5, c[0x0][0x360] ;  /* 0x0000d800ff057b82 */ /* 0x000e700000000800 */
[----:B------:R-:W3:Y:S01]  /*00a0*/  LDC.64 R2, c[0x0][0x3c0] ;  /* 0x0000f000ff027b82 */ /* 0x000ee20000000a00 */
[----:B0-----:R-:W-:-:S05]  /*00b0*/  LOP3.LUT R15, R15, 0xaad26b49, RZ, 0x3c, !PT ;  /* 0xaad26b490f0f7812 */ /* 0x001fca00078e3cff */
[----:B------:R-:W-:-:S04]  /*00c0*/  IMAD R15, R15, 0x4182bed5, RZ ;  /* 0x4182bed50f0f7824 */ /* 0x000fc800078e02ff */
[C---:B------:R-:W-:Y:S01]  /*00d0*/  VIADD R9, R15.reuse, 0x583f19 ;  /* 0x00583f190f097836 */ /* 0x040fe20000000000 */
[C---:B------:R-:W-:Y:S01]  /*00e0*/  LOP3.LUT R4, R15.reuse, 0x159a55e5, RZ, 0x3c, !PT ;  /* 0x159a55e50f047812 */ /* 0x040fe200078e3cff */
[C---:B------:R-:W-:Y:S02]  /*00f0*/  VIADD R10, R15.reuse, 0xd9f6dc18 ;  /* 0xd9f6dc180f0a7836 */ /* 0x040fe40000000000 */
[----:B------:R-:W-:Y:S02]  /*0100*/  VIADD R11, R15, 0x75bcd15 ;  /* 0x075bcd150f0b7836 */ /* 0x000fe40000000000 */
[----:B-1----:R-:W-:Y:S02]  /*0110*/  IMAD R18, R5, UR6, R18 ;  /* 0x0000000605127c24 */ /* 0x002fe4000f8e0212 */
[----:B------:R-:W-:Y:S02]  /*0120*/  IMAD.MOV.U32 R12, RZ, RZ, R4 ;  /* 0x000000ffff0c7224 */ /* 0x000fe400078e0004 */
[----:B------:R-:W-:Y:S01]  /*0130*/  IMAD.MOV.U32 R7, RZ, RZ, R9 ;  /* 0x000000ffff077224 */ /* 0x000fe200078e0009 */
[C---:B------:R-:W-:Y:S01]  /*0140*/  ISETP.NE.AND P0, PT, R18.reuse, RZ, PT ;  /* 0x000000ff1200720c */ /* 0x040fe20003f05270 */
[----:B------:R-:W-:Y:S01]  /*0150*/  IMAD.MOV.U32 R5, RZ, RZ, -0x75bd8fc ;  /* 0xf8a42704ff057424 */ /* 0x000fe200078e00ff */
[----:B------:R-:W-:Y:S01]  /*0160*/  SHF.R.S32.HI R0, RZ, 0x1f, R18 ;  /* 0x0000001fff007819 */ /* 0x000fe20000011412 */
[----:B---3--:R-:W-:-:S05]  /*0170*/  IMAD.WIDE R2, R18, 0x30, R2 ;  /* 0x0000003012027825 */ /* 0x008fca00078e0202 */
[----:B--2---:R0:W-:Y:S04]  /*0180*/  STG.E.64 desc[UR4][R2.64], R10 ;  /* 0x0000000a02007986 */ /* 0x0041e8000c101b04 */
[----:B------:R0:W-:Y:S04]  /*0190*/  STG.E.64 desc[UR4][R2.64+0x8], R12 ;  /* 0x0000080c02007986 */ /* 0x0001e8000c101b04 */
[----:B------:R0:W-:Y:S01]  /*01a0*/  STG.E.64 desc[UR4][R2.64+0x10], R6 ;  /* 0x0000100602007986 */ /* 0x0001e2000c101b04 */
[----:B------:R-:W-:Y:S05]  /*01b0*/  @!P0 BRA `(.L_x_81) ;  /* 0x0000000c00448947 */ /* 0x000fea0003800000 */
[----:B0-----:R-:W-:Y:S02]  /*01c0*/  IMAD.MOV.U32 R10, RZ, RZ, RZ ;  /* 0x000000ffff0a7224 */ /* 0x001fe400078e00ff */
[----:B------:R-:W-:Y:S02]  /*01d0*/  IMAD.MOV.U32 R17, RZ, RZ, R18 ;  /* 0x000000ffff117224 */ /* 0x000fe400078e0012 */
[----:B------:R-:W-:Y:S02]  /*01e0*/  IMAD.MOV.U32 R5, RZ, RZ, -0x75bd8fc ;  /* 0xf8a42704ff057424 */ /* 0x000fe400078e00ff */
[----:B------:R-:W-:-:S07]  /*01f0*/  IMAD.MOV.U32 R8, RZ, RZ, -0x23270784 ;  /* 0xdcd8f87cff087424 */ /* 0x000fce00078e00ff */
.L_x_87:
[----:B------:R-:W-:Y:S01]  /*0200*/  LOP3.LUT R14, R17, 0x3, RZ, 0xc0, !PT ;  /* 0x00000003110e7812 */ /* 0x000fe200078ec0ff */
[----:B------:R-:W-:Y:S03]  /*0210*/  BSSY.RECONVERGENT B1, `(.L_x_82) ;  /* 0x00000c5000017945 */ /* 0x000fe60003800200 */
[----:B------:R-:W-:-:S04]  /*0220*/  ISETP.NE.U32.AND P0, PT, R14, RZ, PT ;  /* 0x000000ff0e00720c */ /* 0x000fc80003f05070 */
[----:B------:R-:W-:-:S13]  /*0230*/  ISETP.NE.AND.EX P0, PT, RZ, RZ, PT, P0 ;  /* 0x000000ffff00720c */ /* 0x000fda0003f05300 */
[----:B0-----:R-:W-:Y:S05]  /*0240*/  @!P0 BRA `(.L_x_83) ;  /* 0x0000000c00048947 */ /* 0x001fea0003800000 */
[----:B------:R-:W0:Y:S01]  /*0250*/  LDC.64 R6, c[0x4][RZ] ;  /* 0x01000000ff067b82 */ /* 0x000e220000000a00 */
[----:B------:R-:W-:Y:S02]  /*0260*/  IMAD.MOV.U32 R19, RZ, RZ, RZ ;  /* 0x000000ffff137224 */ /* 0x000fe400078e00ff */
[----:B0-----:R-:W-:-:S07]  /*0270*/  IMAD.WIDE.U32 R6, R10, 0xc80, R6 ;  /* 0x00000c800a067825 */ /* 0x001fce00078e0006 */
.L_x_86:
[----:B------:R-:W-:Y:S01]  /*0280*/  IMAD.MOV.U32 R21, RZ, RZ, RZ ;  /* 0x000000ffff157224 */ /* 0x000fe200078e00ff */
[----:B0-----:R-:W-:Y:S02]  /*0290*/  CS2R R8, SRZ ;  /* 0x0000000000087805 */ /* 0x001fe4000001ff00 */
[----:B------:R-:W-:Y:S01]  /*02a0*/  CS2R R4, SRZ ;  /* 0x0000000000047805 */ /* 0x000fe2000001ff00 */
[----:B------:R-:W-:-:S07]  /*02b0*/  IMAD.MOV.U32 R11, RZ, RZ, RZ ;  /* 0x000000ffff0b7224 */ /* 0x000fce00078e00ff */
.L_x_85:
[----:B------:R-:W-:-:S05]  /*02c0*/  IMAD.WIDE.U32 R12, R21, 0x4, R2 ;  /* 0x00000004150c7825 */ /* 0x000fca00078e0002 */
[----:B------:R0:W5:Y:S01]  /*02d0*/  LDG.E R16, desc[UR4][R12.64+0x4] ;  /* 0x000004040c107981 */ /* 0x000162000c1e1900 */
[----:B------:R-:W-:Y:S02]  /*02e0*/  IMAD.SHL.U32 R20, R21, 0x20, RZ ;  /* 0x0000002015147824 */ /* 0x000fe400078e00ff */
[----:B------:R-:W-:-:S07]  /*02f0*/  IMAD.MOV.U32 R23, RZ, RZ, RZ ;  /* 0x000000ffff177224 */ /* 0x000fce00078e00ff */
.L_x_84:
[----:B-----5:R-:W-:Y:S01]  /*0300*/  SHF.R.U32.HI R24, RZ, R23, R16 ;  /* 0x00000017ff187219 */ /* 0x020fe20000011610 */
[----:B0-----:R-:W-:-:S03]  /*0310*/  IMAD.IADD R12, R20, 0x1, R23 ;  /* 0x00000001140c7824 */ /* 0x001fc600078e0217 */
[----:B------:R-:W-:-:S04]  /*0320*/  LOP3.LUT R13, R24, 0x1, RZ, 0xc0, !PT ;  /* 0x00000001180d7812 */ /* 0x000fc800078ec0ff */
[----:B------:R-:W-:Y:S01]  /*0330*/  ISETP.NE.U32.AND P0, PT, R13, 0x1, PT ;  /* 0x000000010d00780c */ /* 0x000fe20003f05070 */
[----:B------:R-:W-:-:S03]  /*0340*/  IMAD R13, R12, 0x5, RZ ;  /* 0x000000050c0d7824 */ /* 0x000fc600078e02ff */
[----:B------:R-:W-:Y:S01]  /*0350*/  R2P PR, R24, 0x7e ;  /* 0x0000007e18007804 */ /* 0x000fe20000000000 */
[----:B------:R-:W-:-:S08]  /*0360*/  IMAD.WIDE.U32 R12, R13, 0x4, R6 ;  /* 0x000000040d0c7825 */ /* 0x000fd000078e0006 */
[----:B------:R-:W2:Y:S04]  /*0370*/  @!P0 LDG.E R26, desc[UR4][R12.64+0x10] ;  /* 0x000010040c1a8981 */ /* 0x000ea8000c1e1900 */
[----:B------:R-:W3:Y:S04]  /*0380*/  @P1 LDG.E R28, desc[UR4][R12.64+0x24] ;  /* 0x000024040c1c1981 */ /* 0x000ee8000c1e1900 */
[----:B------:R-:W4:Y:S04]  /*0390*/  @!P0 LDG.E R22, desc[UR4][R12.64] ;  /* 0x000000040c168981 */ /* 0x000f28000c1e1900 */
[----:B------:R-:W4:Y:S04]  /*03a0*/  @!P0 LDG.E R25, desc[UR4][R12.64+0x4] ;  /* 0x000004040c198981 */ /* 0x000f28000c1e1900 */
[----:B------:R-:W4:Y:S01]  /*03b0*/  @P1 LDG.E R27, desc[UR4][R12.64+0x20] ;  /* 0x000020040c1b1981 */ /* 0x000f22000c1e1900 */
[----:B--2---:R-:W-:-:S03]  /*03c0*/  @!P0 LOP3.LUT R9, R9, R26, RZ, 0x3c, !PT ;  /* 0x0000001a09098212 */ /* 0x004fc600078e3cff */
[----:B------:R-:W2:Y:S01]  /*03d0*/  @P2 LDG.E R26, desc[UR4][R12.64+0x38] ;  /* 0x000038040c1a2981 */ /* 0x000ea2000c1e1900 */
[----:B---3--:R-:W-:-:S03]  /*03e0*/  @P1 LOP3.LUT R9, R9, R28, RZ, 0x3c, !PT ;  /* 0x0000001c09091212 */ /* 0x008fc600078e3cff */
[----:B------:R-:W3:Y:S01]  /*03f0*/  @P3 LDG.E R28, desc[UR4][R12.64+0x4c] ;  /* 0x00004c040c1c3981 */ /* 0x000ee2000c1e1900 */
[----:B----4-:R-:W-:-:S03]  /*0400*/  @!P0 LOP3.LUT R11, R11, R22, RZ, 0x3c, !PT ;  /* 0x000000160b0b8212 */ /* 0x010fc600078e3cff */
[----:B------:R-:W4:Y:S01]  /*0410*/  @!P0 LDG.E R22, desc[UR4][R12.64+0x8] ;  /* 0x000008040c168981 */ /* 0x000f22000c1e1900 */
[----:B------:R-:W-:-:S03]  /*0420*/  @!P0 LOP3.LUT R4, R4, R25, RZ, 0x3c, !PT ;  /* 0x0000001904048212 */ /* 0x000fc600078e3cff */
[----:B------:R-:W4:Y:S01]  /*0430*/  @P4 LDG.E R25, desc[UR4][R12.64+0x60] ;  /* 0x000060040c194981 */ /* 0x000f22000c1e1900 */
[----:B--2---:R-:W-:-:S03]  /*0440*/  @P2 LOP3.LUT R9, R9, R26, RZ, 0x3c, !PT ;  /* 0x0000001a09092212 */ /* 0x004fc600078e3cff */
[----:B------:R-:W2:Y:S01]  /*0450*/  @P5 LDG.E R26, desc[UR4][R12.64+0x74] ;  /* 0x000074040c1a5981 */ /* 0x000ea2000c1e1900 */
[----:B---3--:R-:W-:-:S03]  /*0460*/  @P3 LOP3.LUT R9, R9, R28, RZ, 0x3c, !PT ;  /* 0x0000001c09093212 */ /* 0x008fc600078e3cff */
[----:B------:R-:W3:Y:S01]  /*0470*/  @P6 LDG.E R28, desc[UR4][R12.64+0x88] ;  /* 0x000088040c1c6981 */ /* 0x000ee2000c1e1900 */
[----:B----4-:R-:W-:-:S03]  /*0480*/  @!P0 LOP3.LUT R5, R5, R22, RZ, 0x3c, !PT ;  /* 0x0000001605058212 */ /* 0x010fc600078e3cff */
[----:B------:R-:W4:Y:S01]  /*0490*/  @P1 LDG.E R22, desc[UR4][R12.64+0x14] ;  /* 0x000014040c161981 */ /* 0x000f22000c1e1900 */
[----:B------:R-:W-:-:S03]  /*04a0*/  @P4 LOP3.LUT R9, R9, R25, RZ, 0x3c, !PT ;  /* 0x0000001909094212 */ /* 0x000fc600078e3cff */
[----:B------:R-:W3:Y:S01]  /*04b0*/  @!P0 LDG.E R25, desc[UR4][R12.64+0xc] ;  /* 0x00000c040c198981 */ /* 0x000ee2000c1e1900 */
[----:B--2---:R-:W-:-:S03]  /*04c0*/  @P5 LOP3.LUT R9, R9, R26, RZ, 0x3c, !PT ;  /* 0x0000001a09095212 */ /* 0x004fc600078e3cff */
[----:B------:R-:W2:Y:S01]  /*04d0*/  @P2 LDG.E R26, desc[UR4][R12.64+0x28] ;  /* 0x000028040c1a2981 */ /* 0x000ea2000c1e1900 */
[----:B----4-:R-:W-:-:S03]  /*04e0*/  @P1 LOP3.LUT R11, R11, R22, RZ, 0x3c, !PT ;  /* 0x000000160b0b1212 */ /* 0x010fc600078e3cff */
[----:B------:R-:W4:Y:S01]  /*04f0*/  @P1 LDG.E R22, desc[UR4][R12.64+0x1c] ;  /* 0x00001c040c161981 */ /* 0x000f22000c1e1900 */
[----:B---3--:R-:W-:-:S03]  /*0500*/  @!P0 LOP3.LUT R8, R8, R25, RZ, 0x3c, !PT ;  /* 0x0000001908088212 */ /* 0x008fc600078e3cff */
[----:B------:R-:W3:Y:S01]  /*0510*/  @P1 LDG.E R25, desc[UR4][R12.64+0x18] ;  /* 0x000018040c191981 */ /* 0x000ee2000c1e1900 */
[----:B------:R-:W-:-:S03]  /*0520*/  @P1 LOP3.LUT R8, R8, R27, RZ, 0x3c, !PT ;  /* 0x0000001b08081212 */ /* 0x000fc600078e3cff */
[----:B------:R-:W3:Y:S01]  /*0530*/  @P2 LDG.E R27, desc[UR4][R12.64+0x34] ;  /* 0x000034040c1b2981 */ /* 0x000ee2000c1e1900 */
[----:B--2---:R-:W-:-:S03]  /*0540*/  @P2 LOP3.LUT R11, R11, R26, RZ, 0x3c, !PT ;  /* 0x0000001a0b0b2212 */ /* 0x004fc600078e3cff */
[----:B------:R-:W2:Y:S01]  /*0550*/  @P3 LDG.E R26, desc[UR4][R12.64+0x3c] ;  /* 0x00003c040c1a3981 */ /* 0x000ea2000c1e1900 */
[----:B----4-:R-:W-:-:S03]  /*0560*/  @P1 LOP3.LUT R5, R5, R22, RZ, 0x3c, !PT ;  /* 0x0000001605051212 */ /* 0x010fc600078e3cff */
[----:B------:R-:W4:Y:S01]  /*0570*/  @P2 LDG.E R22, desc[UR4][R12.64+0x30] ;  /* 0x000030040c162981 */ /* 0x000f22000c1e1900 */
[----:B---3--:R-:W-:-:S03]  /*0580*/  @P1 LOP3.LUT R4, R4, R25, RZ, 0x3c, !PT ;  /* 0x0000001904041212 */ /* 0x008fc600078e3cff */
        /* <DEDUP_REMOVED lines=25> */
[----:B------:R-:W-:Y:S02]  /*0720*/  LOP3.LUT P0, RZ, R24, 0x80, RZ, 0xc0, !PT ;  /* 0x0000008018ff7812 */ /* 0x000fe4000780c0ff */
[----:B------:R-:W-:Y:S02]  /*0730*/  @P5 LOP3.LUT R8, R8, R27, RZ, 0x3c, !PT ;  /* 0x0000001b08085212 */ /* 0x000fe400078e3cff */
[----:B------:R-:W3:Y:S01]  /*0740*/  @P6 LDG.E R27, desc[UR4][R12.64+0x84] ;  /* 0x000084040c1b6981 */ /* 0x000ee2000c1e1900 */
[----:B--2---:R-:W-:-:S08]  /*0750*/  @P6 LOP3.LUT R11, R11, R26, RZ, 0x3c, !PT ;  /* 0x0000001a0b0b6212 */ /* 0x004fd000078e3cff */
        /* <DEDUP_REMOVED lines=13> */
[----:B------:R-:W-:Y:S02]  /*0830*/  @P6 LOP3.LUT R9, R9, R28, RZ, 0x3c, !PT ;  /* 0x0000001c09096212 */ /* 0x000fe400078e3cff */
[----:B------:R-:W-:Y:S02]  /*0840*/  @P0 LOP3.LUT R8, R8, R27, RZ, 0x3c, !PT ;  /* 0x0000001b08080212 */ /* 0x000fe400078e3cff */
[----:B--2---:R-:W-:Y:S02]  /*0850*/  @P0 LOP3.LUT R9, R9, R26, RZ, 0x3c, !PT ;  /* 0x0000001a09090212 */ /* 0x004fe400078e3cff */
[----:B----4-:R-:W-:Y:S02]  /*0860*/  @P0 LOP3.LUT R5, R5, R22, RZ, 0x3c, !PT ;  /* 0x0000001605050212 */ /* 0x010fe400078e3cff */
[----:B---3--:R-:W-:Y:S02]  /*0870*/  @P0 LOP3.LUT R4, R4, R25, RZ, 0x3c, !PT ;  /* 0x0000001904040212 */ /* 0x008fe400078e3cff */
[----:B------:R-:W-:-:S13]  /*0880*/  R2P PR, R24.B1, 0x7f ;  /* 0x0000007f18007804 */ /* 0x000fda0000001000 */
[----:B------:R-:W2:Y:S04]  /*0890*/  @P0 LDG.E R22, desc[UR4][R12.64+0xa0] ;  /* 0x0000a0040c160981 */ /* 0x000ea8000c1e1900 */
[----:B------:R-:W3:Y:S04]  /*08a0*/  @P0 LDG.E R25, desc[UR4][R12.64+0xa4] ;  /* 0x0000a4040c190981 */ /* 0x000ee8000c1e1900 */
[----:B------:R-:W4:Y:S04]  /*08b0*/  @P0 LDG.E R26, desc[UR4][R12.64+0xa8] ;  /* 0x0000a8040c1a0981 */ /* 0x000f28000c1e1900 */
[----:B------:R-:W4:Y:S01]  /*08c0*/  @P1 LDG.E R27, desc[UR4][R12.64+0xb8] ;  /* 0x0000b8040c1b1981 */ /* 0x000f22000c1e1900 */
[----:B--2---:R-:W-:-:S03]  /*08d0*/  @P0 LOP3.LUT R11, R11, R22, RZ, 0x3c, !PT ;  /* 0x000000160b0b0212 */ /* 0x004fc600078e3cff */
[----:B------:R-:W2:Y:S01]  /*08e0*/  @P0 LDG.E R22, desc[UR4][R12.64+0xb0] ;  /* 0x0000b0040c160981 */ /* 0x000ea2000c1e1900 */
[----:B---3--:R-:W-:-:S03]  /*08f0*/  @P0 LOP3.LUT R4, R4, R25, RZ, 0x3c, !PT ;  /* 0x0000001904040212 */ /* 0x008fc600078e3cff */
[----:B------:R-:W3:Y:S01]  /*0900*/  @P0 LDG.E R25, desc[UR4][R12.64+0xac] ;  /* 0x0000ac040c190981 */ /* 0x000ee2000c1e1900 */
[----:B----4-:R-:W-:-:S03]  /*0910*/  @P0 LOP3.LUT R5, R5, R26, RZ, 0x3c, !PT ;  /* 0x0000001a05050212 */ /* 0x010fc600078e3cff */
[----:B------:R-:W4:Y:S01]  /*0920*/  @P1 LDG.E R26, desc[UR4][R12.64+0xb4] ;  /* 0x0000b4040c1a1981 */ /* 0x000f22000c1e1900 */
[----:B--2---:R-:W-:-:S03]  /*0930*/  @P0 LOP3.LUT R9, R9, R22, RZ, 0x3c, !PT ;  /* 0x0000001609090212 */ /* 0x004fc600078e3cff */
[----:B------:R-:W2:Y:S01]  /*0940*/  @P1 LDG.E R22, desc[UR4][R12.64+0xbc] ;  /* 0x0000bc040c161981 */ /* 0x000ea2000c1e1900 */
[----:B---3--:R-:W-:Y:S02]  /*0950*/  @P0 LOP3.LUT R8, R8, R25, RZ, 0x3c, !PT ;  /* 0x0000001908080212 */ /* 0x008fe400078e3cff */
[----:B------:R-:W-:Y:S01]  /*0960*/  LOP3.LUT P0, RZ, R24, 0x8000, RZ, 0xc0, !PT ;  /* 0x0000800018ff7812 */ /* 0x000fe2000780c0ff */
[----:B------:R-:W3:Y:S04]  /*0970*/  @P1 LDG.E R25, desc[UR4][R12.64+0xc0] ;  /* 0x0000c0040c191981 */ /* 0x000ee8000c1e1900 */
[----:B------:R-:W4:Y:S01]  /*0980*/  @P1 LDG.E R24, desc[UR4][R12.64+0xc4] ;  /* 0x0000c4040c181981 */ /* 0x000f22000c1e1900 */
[----:B--2---:R-:W-:-:S03]  /*0990*/  @P1 LOP3.LUT R5, R5, R22, RZ, 0x3c, !PT ;  /* 0x0000001605051212 */ /* 0x004fc600078e3cff */
[----:B------:R-:W2:Y:S01]  /*09a0*/  @P2 LDG.E R22, desc[UR4][R12.64+0xd0] ;  /* 0x0000d0040c162981 */ /* 0x000ea2000c1e1900 */
[----:B---3--:R-:W-:-:S03]  /*09b0*/  @P1 LOP3.LUT R8, R8, R25, RZ, 0x3c, !PT ;  /* 0x0000001908081212 */ /* 0x008fc600078e3cff */
[----:B------:R-:W3:Y:S01]  /*09c0*/  @P2 LDG.E R25, desc[UR4][R12.64+0xcc] ;  /* 0x0000cc040c192981 */ /* 0x000ee2000c1e1900 */
[----:B----4-:R-:W-:-:S03]  /*09d0*/  @P1 LOP3.LUT R9, R9, R24, RZ, 0x3c, !PT ;  /* 0x0000001809091212 */ /* 0x010fc600078e3cff */
[----:B------:R-:W4:Y:S01]  /*09e0*/  @P2 LDG.E R24, desc[UR4][R12.64+0xd8] ;  /* 0x0000d8040c182981 */ /* 0x000f22000c1e1900 */
[----:B------:R-:W-:Y:S02]  /*09f0*/  @P1 LOP3.LUT R11, R11, R26, RZ, 0x3c, !PT ;  /* 0x0000001a0b0b1212 */ /* 0x000fe400078e3cff */
[----:B------:R-:W-:Y:S01]  /*0a00*/  @P1 LOP3.LUT R4, R4, R27, RZ, 0x3c, !PT ;  /* 0x0000001b04041212 */ /* 0x000fe200078e3cff */
        /* <DEDUP_REMOVED lines=8> */
[----:B------:R-:W-:-:S03]  /*0a90*/  @P2 LOP3.LUT R11, R11, R26, RZ, 0x3c, !PT ;  /* 0x0000001a0b0b2212 */ /* 0x000fc600078e3cff */
        /* <DEDUP_REMOVED lines=35> */
[----:B------:R-:W-:-:S03]  /*0cd0*/  @P6 LOP3.LUT R8, R8, R27, RZ, 0x3c, !PT ;  /* 0x0000001b08086212 */ /* 0x000fc600078e3cff */
[----:B------:R-:W4:Y:S01]  /*0ce0*/  @P0 LDG.E R27, desc[UR4][R12.64+0x138] ;  /* 0x000138040c1b0981 */ /* 0x000f22000c1e1900 */
[----:B------:R-:W-:Y:S01]  /*0cf0*/  VIADD R23, R23, 0x10 ;  /* 0x0000001017177836 */ /* 0x000fe20000000000 */
[----:B--2---:R-:W-:Y:S02]  /*0d00*/  @P6 LOP3.LUT R5, R5, R22, RZ, 0x3c, !PT ;  /* 0x0000001605056212 */ /* 0x004fe400078e3cff */
[----:B------:R-:W2:Y:S01]  /*0d10*/  @P0 LDG.E R22, desc[UR4][R12.64+0x12c] ;  /* 0x00012c040c160981 */ /* 0x000ea2000c1e1900 */
[----:B---3--:R-:W-:-:S03]  /*0d20*/  @P6 LOP3.LUT R4, R4, R25, RZ, 0x3c, !PT ;  /* 0x0000001904046212 */ /* 0x008fc600078e3cff */
[----:B------:R-:W3:Y:S01]  /*0d30*/  @P0 LDG.E R25, desc[UR4][R12.64+0x130] ;  /* 0x000130040c190981 */ /* 0x000ee2000c1e1900 */
[----:B----4-:R-:W-:-:S03]  /*0d40*/  @P6 LOP3.LUT R9, R9, R24, RZ, 0x3c, !PT ;  /* 0x0000001809096212 */ /* 0x010fc600078e3cff */
[----:B------:R-:W4:Y:S01]  /*0d50*/  @P0 LDG.E R24, desc[UR4][R12.64+0x134] ;  /* 0x000134040c180981 */ /* 0x000f22000c1e1900 */
[----:B------:R-:W-:Y:S02]  /*0d60*/  ISETP.NE.AND P1, PT, R23, 0x20, PT ;  /* 0x000000201700780c */ /* 0x000fe40003f25270 */
[----:B------:R-:W-:Y:S02]  /*0d70*/  @P0 LOP3.LUT R9, R9, R26, RZ, 0x3c, !PT ;  /* 0x0000001a09090212 */ /* 0x000fe400078e3cff */
[----:B------:R-:W-:Y:S02]  /*0d80*/  @P0 LOP3.LUT R8, R8, R27, RZ, 0x3c, !PT ;  /* 0x0000001b08080212 */ /* 0x000fe400078e3cff */
[----:B--2---:R-:W-:Y:S02]  /*0d90*/  @P0 LOP3.LUT R11, R11, R22, RZ, 0x3c, !PT ;  /* 0x000000160b0b0212 */ /* 0x004fe400078e3cff */
[----:B---3--:R-:W-:Y:S02]  /*0da0*/  @P0 LOP3.LUT R4, R4, R25, RZ, 0x3c, !PT ;  /* 0x0000001904040212 */ /* 0x008fe400078e3cff */
[----:B----4-:R-:W-:-:S03]  /*0db0*/  @P0 LOP3.LUT R5, R5, R24, RZ, 0x3c, !PT ;  /* 0x0000001805050212 */ /* 0x010fc600078e3cff */
[----:B------:R-:W-:Y:S05]  /*0dc0*/  @P1 BRA `(.L_x_84) ;  /* 0xfffffff4004c1947 */ /* 0x000fea000383ffff */
[----:B------:R-:W-:-:S05]  /*0dd0*/  VIADD R21, R21, 0x1 ;  /* 0x0000000115157836 */ /* 0x000fca0000000000 */
[----:B------:R-:W-:-:S13]  /*0de0*/  ISETP.NE.AND P0, PT, R21, 0x5, PT ;  /* 0x000000051500780c */ /* 0x000fda0003f05270 */
[----:B------:R-:W-:Y:S05]  /*0df0*/  @P0 BRA `(.L_x_85) ;  /* 0xfffffff400300947 */ /* 0x000fea000383ffff */
[----:B------:R0:W-:Y:S01]  /*0e00*/  STG.E desc[UR4][R2.64+0x4], R11 ;  /* 0x0000040b02007986 */ /* 0x0001e2000c101904 */
[----:B------:R-:W-:-:S03]  /*0e10*/  VIADD R19, R19, 0x1 ;  /* 0x0000000113137836 */ /* 0x000fc60000000000 */
[----:B------:R0:W-:Y:S02]  /*0e20*/  STG.E.64 desc[UR4][R2.64+0x8], R4 ;  /* 0x0000080402007986 */ /* 0x0001e4000c101b04 */
[----:B------:R-:W-:Y:S02]  /*0e30*/  ISETP.GE.U32.AND P0, PT, R19, R14, PT ;  /* 0x0000000e1300720c */ /* 0x000fe40003f06070 */
[----:B------:R0:W-:Y:S11]  /*0e40*/  STG.E.64 desc[UR4][R2.64+0x10], R8 ;  /* 0x0000100802007986 */ /* 0x0001f6000c101b04 */
[----:B------:R-:W-:Y:S05]  /*0e50*/  @!P0 BRA `(.L_x_86) ;  /* 0xfffffff400088947 */ /* 0x000fea000383ffff */
.L_x_83:
[----:B------:R-:W-:Y:S05]  /*0e60*/  BSYNC.RECONVERGENT B1 ;  /* 0x0000000000017941 */ /* 0x000fea0003800200 */
.L_x_82:
[C---:B------:R-:W-:Y:S01]  /*0e70*/  ISETP.GT.U32.AND P0, PT, R17.reuse, 0x3, PT ;  /* 0x000000031100780c */ /* 0x040fe20003f04070 */
[----:B------:R-:W-:Y:S01]  /*0e80*/  VIADD R10, R10, 0x1 ;  /* 0x000000010a0a7836 */ /* 0x000fe20000000000 */
[--C-:B------:R-:W-:Y:S02]  /*0e90*/  SHF.R.U64 R17, R17, 0x2, R0.reuse ;  /* 0x0000000211117819 */ /* 0x100fe40000001200 */
[----:B------:R-:W-:Y:S02]  /*0ea0*/  ISETP.GT.U32.AND.EX P0, PT, R0, RZ, PT, P0 ;  /* 0x000000ff0000720c */ /* 0x000fe40003f04100 */
[----:B------:R-:W-:-:S11]  /*0eb0*/  SHF.R.U32.HI R0, RZ, 0x2, R0 ;  /* 0x00000002ff007819 */ /* 0x000fd60000011600 */
[----:B------:R-:W-:Y:S05]  /*0ec0*/  @P0 BRA `(.L_x_87) ;  /* 0xfffffff000cc0947 */ /* 0x000fea000383ffff */
.L_x_81:
[----:B------:R-:W-:Y:S05]  /*0ed0*/  BSYNC.RECONVERGENT B0 ;  /* 0x0000000000007941 */ /* 0x000fea0003800200 */
.L_x_80:
[----:B------:R-:W-:Y:S01]  /*0ee0*/  SHF.R.U32.HI R0, RZ, 0x2, R11 ;  /* 0x00000002ff007819 */ /* 0x000fe2000001160b */
[----:B0-----:R-:W-:Y:S01]  /*0ef0*/  IMAD.SHL.U32 R7, R9, 0x10, RZ ;  /* 0x0000001009077824 */ /* 0x001fe200078e00ff */
[----:B------:R-:W0:Y:S01]  /*0f00*/  LDCU.128 UR8, c[0x0][0x380] ;  /* 0x00007000ff0877ac */ /* 0x000e220008000c00 */
[----:B------:R-:W-:Y:S01]  /*0f10*/  IMAD.MOV.U32 R17, RZ, RZ, R5 ;  /* 0x000000ffff117224 */ /* 0x000fe200078e0005 */
[----:B------:R-:W-:Y:S01]  /*0f20*/  LOP3.LUT R0, R0, R11, RZ, 0x3c, !PT ;  /* 0x0000000b00007212 */ /* 0x000fe200078e3cff */
[----:B------:R-:W-:Y:S01]  /*0f30*/  VIADD R16, R15, 0xda01eba2 ;  /* 0xda01eba20f107836 */ /* 0x000fe20000000000 */
[----:B------:R-:W1:Y:S01]  /*0f40*/  LDCU.128 UR12, c[0x0][0x390] ;  /* 0x00007200ff0c77ac */ /* 0x000e620008000c00 */
[----:B------:R-:W-:Y:S01]  /*0f50*/  SHF.R.U32.HI R11, RZ, 0x2, R4 ;  /* 0x00000002ff0b7819 */ /* 0x000fe20000011604 */
[----:B------:R2:W-:Y:S01]  /*0f60*/  STG.E.64 desc[UR4][R2.64+0x8], R8 ;  /* 0x0000080802007986 */ /* 0x0005e2000c101b04 */
[C---:B------:R-:W-:Y:S01]  /*0f70*/  IMAD.SHL.U32 R6, R0.reuse, 0x2, RZ ;  /* 0x0000000200067824 */ /* 0x040fe200078e00ff */
[----:B------:R-:W3:Y:S01]  /*0f80*/  LDCU.128 UR16, c[0x0][0x3a0] ;  /* 0x00007400ff1077ac */ /* 0x000ee20008000c00 */
[----:B------:R-:W-:Y:S01]  /*0f90*/  LOP3.LUT R11, R11, R4, RZ, 0x3c, !PT ;  /* 0x000000040b0b7212 */ /* 0x000fe200078e3cff */
[----:B------:R4:W-:Y:S02]  /*0fa0*/  STG.E.64 desc[UR4][R2.64], R16 ;  /* 0x0000001002007986 */ /* 0x0009e4000c101b04 */
[----:B------:R-:W-:Y:S01]  /*0fb0*/  LOP3.LUT R6, R0, R6, R7, 0x96, !PT ;  /* 0x0000000600067212 */ /* 0x000fe200078e9607 */
[----:B------:R-:W-:Y:S01]  /*0fc0*/  IMAD.SHL.U32 R0, R18, 0x4, RZ ;  /* 0x0000000412007824 */ /* 0x000fe200078e00ff */
[----:B------:R-:W-:Y:S01]  /*0fd0*/  SHF.R.S32.HI R7, RZ, 0x1f, R18 ;  /* 0x0000001fff077819 */ /* 0x000fe20000011412 */
[----:B------:R-:W-:Y:S01]  /*0fe0*/  IMAD.SHL.U32 R5, R11, 0x2, RZ ;  /* 0x000000020b057824 */ /* 0x000fe200078e00ff */
[----:B------:R-:W-:Y:S01]  /*0ff0*/  LOP3.LUT R20, R6, R9, RZ, 0x3c, !PT ;  /* 0x0000000906147212 */ /* 0x000fe200078e3cff */
[----:B------:R-:W-:Y:S01]  /*1000*/  STG.E.64 desc[UR4][R2.64+0x18], RZ ;  /* 0x000018ff02007986 */ /* 0x000fe2000c101b04 */
[----:B------:R-:W-:-:S02]  /*1010*/  SHF.L.U64.HI R18, R18, 0x2, R7 ;  /* 0x0000000212127819 */ /* 0x000fc40000010207 */
[----:B0-----:R-:W-:Y:S01]  /*1020*/  IADD3 R6, P0, PT, R0, UR8, RZ ;  /* 0x0000000800067c10 */ /* 0x001fe2000ff1e0ff */
[----:B------:R-:W-:Y:S01]  /*1030*/  IMAD.SHL.U32 R10, R20, 0x10, RZ ;  /* 0x00000010140a7824 */ /* 0x000fe200078e00ff */
[----:B-1----:R-:W-:Y:S01]  /*1040*/  IADD3 R4, P1, PT, R0, UR12, RZ ;  /* 0x0000000c00047c10 */ /* 0x002fe2000ff3e0ff */
[----:B------:R-:W-:Y:S01]  /*1050*/  STG.E desc[UR4][R2.64+0x20], RZ ;  /* 0x000020ff02007986 */ /* 0x000fe2000c101904 */
[C---:B------:R-:W-:Y:S02]  /*1060*/  IADD3.X R7, PT, PT, R18.reuse, UR9, RZ, P0, !PT ;  /* 0x0000000912077c10 */ /* 0x040fe400087fe4ff */
[----:B------:R-:W-:Y:S01]  /*1070*/  LOP3.LUT R21, R11, R5, R10, 0x96, !PT ;  /* 0x000000050b157212 */ /* 0x000fe200078e960a */
[----:B------:R-:W-:Y:S01]  /*1080*/  STG.E.64 desc[UR4][R2.64+0x28], RZ ;  /* 0x000028ff02007986 */ /* 0x000fe2000c101b04 */
[----:B------:R-:W-:Y:S02]  /*1090*/  IADD3.X R5, PT, PT, R18, UR13, RZ, P1, !PT ;  /* 0x0000000d12057c10 */ /* 0x000fe40008ffe4ff */
[----:B------:R-:W-:-:S05]  /*10a0*/  LOP3.LUT R21, R21, R20, RZ, 0x3c, !PT ;  /* 0x0000001415157212 */ /* 0x000fca00078e3cff */
[----:B------:R0:W-:Y:S04]  /*10b0*/  STG.E.64 desc[UR4][R2.64+0x10], R20 ;  /* 0x0000101402007986 */ /* 0x0001e8000c101b04 */
[----:B--2---:R-:W2:Y:S04]  /*10c0*/  LDG.E R8, desc[UR4][R6.64] ;  /* 0x0000000406087981 */ /* 0x004ea8000c1e1900 */
[----:B------:R-:W2:Y:S01]  /*10d0*/  LDG.E R9, desc[UR4][R4.64] ;  /* 0x0000000404097981 */ /* 0x000ea2000c1e1900 */
[----:B------:R-:W-:Y:S02]  /*10e0*/  IADD3 R15, PT, PT, R15, -0x26039c23, R20 ;  /* 0xd9fc63dd0f0f7810 */ /* 0x000fe40007ffe014 */
[----:B---3--:R-:W-:-:S02]  /*10f0*/  IADD3 R12, P0, PT, R0, UR16, RZ ;  /* 0x00000010000c7c10 */ /* 0x008fc4000ff1e0ff */
[----:B------:R-:W-:Y:S02]  /*1100*/  I2FP.F32.U32 R15, R15 ;  /* 0x0000000f000f7245 */ /* 0x000fe40000201000 */
[----:B------:R-:W-:Y:S02]  /*1110*/  IADD3 R10, P1, PT, R0, UR10, RZ ;  /* 0x0000000a000a7c10 */ /* 0x000fe4000ff3e0ff */
[C---:B------:R-:W-:Y:S01]  /*1120*/  IADD3.X R13, PT, PT, R18.reuse, UR17, RZ, P0, !PT ;  /* 0x00000011120d7c10 */ /* 0x040fe200087fe4ff */
[----:B------:R-:W-:Y:S01]  /*1130*/  FMUL R19, R15, 2.3283064365386962891e-10 ;  /* 0x2f8000000f137820 */ /* 0x000fe20000400000 */
[----:B------:R-:W-:Y:S01]  /*1140*/  IADD3.X R11, PT, PT, R18, UR11, RZ, P1, !PT ;  /* 0x0000000b120b7c10 */ /* 0x000fe20008ffe4ff */
[----:B--2---:R-:W-:Y:S01]  /*1150*/  FADD R14, R8, R9 ;  /* 0x00000009080e7221 */ /* 0x004fe20000000000 */
[----:B------:R-:W-:-:S03]  /*1160*/  IADD3 R8, P2, PT, R0, UR14, RZ ;  /* 0x0000000e00087c10 */ /* 0x000fc6000ff5e0ff */
[----:B----4-:R-:W-:Y:S01]  /*1170*/  FADD R17, R19, R14 ;  /* 0x0000000e13117221 */ /* 0x010fe20000000000 */
[----:B------:R-:W-:-:S04]  /*1180*/  IADD3.X R9, PT, PT, R18, UR15, RZ, P2, !PT ;  /* 0x0000000f12097c10 */ /* 0x000fc800097fe4ff */
[----:B------:R1:W-:Y:S04]  /*1190*/  STG.E desc[UR4][R12.64], R17 ;  /* 0x000000110c007986 */ /* 0x0003e8000c101904 */
[----:B------:R-:W2:Y:S04]  /*11a0*/  LDG.E R15, desc[UR4][R10.64] ;  /* 0x000000040a0f7981 */ /* 0x000ea8000c1e1900 */
[----:B0-----:R-:W2:Y:S01]  /*11b0*/  LDG.E R20, desc[UR4][R8.64] ;  /* 0x0000000408147981 */ /* 0x001ea2000c1e1900 */
[----:B------:R-:W-:Y:S01]  /*11c0*/  IMAD.IADD R16, R21, 0x1, R16 ;  /* 0x0000000115107824 */ /* 0x000fe200078e0210 */
[----:B------:R-:W-:-:S04]  /*11d0*/  IADD3 R14, P0, PT, R0, UR18, RZ ;  /* 0x00000012000e7c10 */ /* 0x000fc8000ff1e0ff */
[----:B------:R-:W-:-:S05]  /*11e0*/  I2FP.F32.U32 R16, R16 ;  /* 0x0000001000107245 */ /* 0x000fca0000201000 */
[----:B------:R-:W-:Y:S01]  /*11f0*/  FMUL R26, R16, 2.3283064365386962891e-10 ;  /* 0x2f800000101a7820 */ /* 0x000fe20000400000 */
[----:B--2---:R-:W-:Y:S01]  /*1200*/  FADD R21, R15, R20 ;  /* 0x000000140f157221 */ /* 0x004fe20000000000 */
[----:B------:R-:W-:-:S03]  /*1210*/  IADD3.X R15, PT, PT, R18, UR19, RZ, P0, !PT ;  /* 0x00000013120f7c10 */ /* 0x000fc600087fe4ff */
[----:B------:R-:W-:-:S05]  /*1220*/  FADD R25, R26, R21 ;  /* 0x000000151a197221 */ /* 0x000fca0000000000 */
[----:B------:R0:W-:Y:S04]  /*1230*/  STG.E desc[UR4][R14.64], R25 ;  /* 0x000000190e007986 */ /* 0x0001e8000c101904 */
[----:B-1----:R-:W2:Y:S04]  /*1240*/  LDG.E.64 R16, desc[UR4][R2.64] ;  /* 0x0000000402107981 */ /* 0x002ea8000c1e1b00 */
[----:B------:R-:W3:Y:S04]  /*1250*/  LDG.E.64 R20, desc[UR4][R2.64+0x10] ;  /* 0x0000100402147981 */ /* 0x000ee8000c1e1b00 */
[----:B------:R-:W4:Y:S01]  /*1260*/  LDG.E.64 R22, desc[UR4][R2.64+0x8] ;  /* 0x0000080402167981 */ /* 0x000f22000c1e1b00 */
[----:B--2---:R-:W-:-:S04]  /*1270*/  SHF.R.U32.HI R24, RZ, 0x2, R17 ;  /* 0x00000002ff187819 */ /* 0x004fc80000011611 */
[----:B------:R-:W-:Y:S01]  /*1280*/  LOP3.LUT R24, R24, R17, RZ, 0x3c, !PT ;  /* 0x0000001118187212 */ /* 0x000fe200078e3cff */
[----:B---3--:R-:W-:Y:S01]  /*1290*/  IMAD.SHL.U32 R17, R21, 0x10, RZ ;  /* 0x0000001015117824 */ /* 0x008fe200078e00ff */
[----:B------:R-:W-:Y:S03]  /*12a0*/  STG.E.64 desc[UR4][R2.64+0x8], R20 ;  /* 0x0000081402007986 */ /* 0x000fe6000c101b04 */
[----:B------:R-:W-:-:S05]  /*12b0*/  IMAD.SHL.U32 R27, R24, 0x2, RZ ;  /* 0x00000002181b7824 */ /* 0x000fca00078e00ff */
[----:B------:R-:W-:Y:S02]  /*12c0*/  LOP3.LUT R24, R24, R27, R17, 0x96, !PT ;  /* 0x0000001b18187212 */ /* 0x000fe400078e9611 */
[----:B----4-:R-:W-:Y:S02]  /*12d0*/  SHF.R.U32.HI R17, RZ, 0x2, R22 ;  /* 0x00000002ff117819 */ /* 0x010fe40000011616 */
[----:B------:R-:W-:Y:S02]  /*12e0*/  LOP3.LUT R24, R24, R21, RZ, 0x3c, !PT ;  /* 0x0000001518187212 */ /* 0x000fe400078e3cff */
[----:B------:R-:W-:-:S03]  /*12f0*/  LOP3.LUT R17, R17, R22, RZ, 0x3c, !PT ;  /* 0x0000001611117212 */ /* 0x000fc600078e3cff */
[----:B------:R-:W-:Y:S02]  /*1300*/  IMAD.SHL.U32 R22, R24, 0x10, RZ ;  /* 0x0000001018167824 */ /* 0x000fe400078e00ff */
[----:B0-----:R-:W-:-:S05]  /*1310*/  IMAD.SHL.U32 R25, R17, 0x2, RZ ;  /* 0x0000000211197824 */ /* 0x001fca00078e00ff */
[----:B------:R-:W-:Y:S01]  /*1320*/  LOP3.LUT R25, R17, R25, R22, 0x96, !PT ;  /* 0x0000001911197212 */ /* 0x000fe200078e9616 */
[----:B------:R-:W-:-:S03]  /*1330*/  VIADD R22, R16, 0xb0f8a ;  /* 0x000b0f8a10167836 */ /* 0x000fc60000000000 */
[----:B------:R-:W-:Y:S02]  /*1340*/  LOP3.LUT R25, R25, R24, RZ, 0x3c, !PT ;  /* 0x0000001819197212 */ /* 0x000fe400078e3cff */
[----:B------:R-:W-:Y:S04]  /*1350*/  STG.E.64 desc[UR4][R2.64], R22 ;  /* 0x0000001602007986 */ /* 0x000fe8000c101b04 */
[----:B------:R0:W-:Y:S04]  /*1360*/  STG.E.64 desc[UR4][R2.64+0x10], R24 ;  /* 0x0000101802007986 */ /* 0x0001e8000c101b04 */
[----:B------:R-:W2:Y:S04]  /*1370*/  LDG.E R6, desc[UR4][R6.64] ;  /* 0x0000000406067981 */ /* 0x000ea8000c1e1900 */
[----:B------:R-:W2:Y:S01]  /*1380*/  LDG.E R5, desc[UR4][R4.64] ;  /* 0x0000000404057981 */ /* 0x000ea2000c1e1900 */
[----:B------:R-:W-:-:S05]  /*1390*/  IMAD.IADD R17, R25, 0x1, R22 ;  /* 0x0000000119117824 */ /* 0x000fca00078e0216 */
[----:B------:R-:W-:-:S04]  /*13a0*/  LOP3.LUT R17, R17, 0x1, RZ, 0xc0, !PT ;  /* 0x0000000111117812 */ /* 0x000fc800078ec0ff */
[----:B------:R-:W-:-:S04]  /*13b0*/  ISETP.NE.U32.AND P0, PT, R17, 0x1, PT ;  /* 0x000000011100780c */ /* 0x000fc80003f05070 */
[----:B------:R-:W-:Y:S01]  /*13c0*/  FSEL R19, -R19, R19, !P0 ;  /* 0x0000001313137208 */ /* 0x000fe20004000100 */
[----:B--2---:R-:W-:-:S04]  /*13d0*/  FADD R28, R6, R5 ;  /* 0x00000005061c7221 */ /* 0x004fc80000000000 */
[----:B------:R-:W-:-:S05]  /*13e0*/  FADD R19, R19, R28 ;  /* 0x0000001c13137221 */ /* 0x000fca0000000000 */
[----:B------:R1:W-:Y:S04]  /*13f0*/  STG.E desc[UR4][R12.64], R19 ;  /* 0x000000130c007986 */ /* 0x0003e8000c101904 */
[----:B------:R-:W0:Y:S04]  /*1400*/  LDG.E R10, desc[UR4][R10.64] ;  /* 0x000000040a0a7981 */ /* 0x000e28000c1e1900 */
[----:B------:R-:W0:Y:S01]  /*1410*/  LDG.E R9, desc[UR4][R8.64] ;  /* 0x0000000408097981 */ /* 0x000e22000c1e1900 */
[----:B------:R-:W-:-:S05]  /*1420*/  IMAD.IADD R16, R16, 0x1, R24 ;  /* 0x0000000110107824 */ /* 0x000fca00078e0218 */
[----:B------:R-:W-:-:S04]  /*1430*/  LOP3.LUT R16, R16, 0x1, RZ, 0xc0, !PT ;  /* 0x0000000110107812 */ /* 0x000fc800078ec0ff */
[----:B------:R-:W-:-:S04]  /*1440*/  ISETP.NE.U32.AND P0, PT, R16, 0x1, PT ;  /* 0x000000011000780c */ /* 0x000fc80003f05070 */
[----:B------:R-:W-:Y:S01]  /*1450*/  FSEL R26, -R26, R26, !P0 ;  /* 0x0000001a1a1a7208 */ /* 0x000fe20004000100 */
[----:B0-----:R-:W-:-:S04]  /*1460*/  FADD R3, R10, R9 ;  /* 0x000000090a037221 */ /* 0x001fc80000000000 */
[----:B------:R-:W-:-:S05]  /*1470*/  FADD R3, R26, R3 ;  /* 0x000000031a037221 */ /* 0x000fca0000000000 */
[----:B------:R1:W-:Y:S04]  /*1480*/  STG.E desc[UR4][R14.64], R3 ;  /* 0x000000030e007986 */ /* 0x0003e8000c101904 */
[----:B------:R-:W2:Y:S01]  /*1490*/  LDG.E R2, desc[UR4][R12.64] ;  /* 0x000000040c027981 */ /* 0x000ea2000c1e1900 */
[----:B------:R-:W-:Y:S01]  /*14a0*/  BSSY.RECONVERGENT B0, `(.L_x_88) ;  /* 0x0000006000007945 */ /* 0x000fe20003800200 */
[----:B--2---:R-:W-:-:S13]  /*14b0*/  FSETP.GE.AND P0, PT, R2, 128, PT ;  /* 0x430000000200780b */ /* 0x004fda0003f06000 */
[----:B-1----:R-:W-:Y:S05]  /*14c0*/  @!P0 BRA `(.L_x_89) ;  /* 0x00000000000c8947 */ /* 0x002fea0003800000 */
[----:B------:R-:W-:-:S05]  /*14d0*/  FADD R5, -R2, -RZ ;  /* 0x800000ff02057221 */ /* 0x000fca0000000100 */
[----:B------:R0:W-:Y:S04]  /*14e0*/  STG.E desc[UR4][R12.64], R5 ;  /* 0x000000050c007986 */ /* 0x0001e8000c101904 */
[----:B------:R0:W5:Y:S02]  /*14f0*/  LDG.E R3, desc[UR4][R14.64] ;  /* 0x000000040e037981 */ /* 0x000164000c1e1900 */
.L_x_89:
[----:B------:R-:W-:Y:S05]  /*1500*/  BSYNC.RECONVERGENT B0 ;  /* 0x0000000000007941 */ /* 0x000fea0003800200 */
.L_x_88:
[----:B------:R-:W1:Y:S01]  /*1510*/  LDCU.64 UR6, c[0x0][0x3b0] ;  /* 0x00007600ff0677ac */ /* 0x000e620008000a00 */
[----:B-----5:R-:W-:-:S13]  /*1520*/  FSETP.GE.AND P0, PT, R3, 128, PT ;  /* 0x430000000300780b */ /* 0x020fda0003f06000 */
[----:B0-----:R-:W-:Y:S01]  /*1530*/  @P0 FADD R5, -R3, -RZ ;  /* 0x800000ff03050221 */ /* 0x001fe20000000100 */
[----:B-1----:R-:W-:-:S04]  /*1540*/  IADD3 R2, P1, PT, R0, UR6, RZ ;  /* 0x0000000600027c10 */ /* 0x002fc8000ff3e0ff */
[----:B------:R-:W-:Y:S01]  /*1550*/  @P0 STG.E desc[UR4][R14.64], R5 ;  /* 0x000000050e000986 */ /* 0x000fe2000c101904 */
[----:B------:R-:W-:-:S05]  /*1560*/  IADD3.X R3, PT, PT, R18, UR7, RZ, P1, !PT ;  /* 0x0000000712037c10 */ /* 0x000fca0008ffe4ff */
[----:B------:R-:W-:Y:S01]  /*1570*/  STG.E desc[UR4][R2.64], RZ ;  /* 0x000000ff02007986 */ /* 0x000fe2000c101904 */
[----:B------:R-:W-:Y:S05]  /*1580*/  EXIT ;  /* 0x000000000000794d */ /* 0x000fea0003800000 */
.L_x_90:
        /* <DEDUP_REMOVED lines=15> */
.L_x_134:


//--------------------- .text._Z11setupFlightPfS_S_S_S_PijP17curandStateXORWOW --------------------------
	.section	.text._Z11setupFlightPfS_S_S_S_PijP17curandStateXORWOW,"ax",@progbits
	.align	128
        .global         _Z11setupFlightPfS_S_S_S_PijP17curandStateXORWOW
        .type           _Z11setupFlightPfS_S_S_S_PijP17curandStateXORWOW,@function
        .size           _Z11setupFlightPfS_S_S_S_PijP17curandStateXORWOW,(.L_x_131 - _Z11setupFlightPfS_S_S_S_PijP17curandStateXORWOW)
        .other          _Z11setupFlightPfS_S_S_S_PijP17curandStateXORWOW,@"STO_CUDA_ENTRY STV_DEFAULT"
_Z11setupFlightPfS_S_S_S_PijP17curandStateXORWOW:
.text._Z11setupFlightPfS_S_S_S_PijP17curandStateXORWOW:
[----:B------:R-:W-:Y:S01]  /*0000*/  LDC R1, c[0x0][0x37c] ;  /* 0x0000df00ff017b82 */ /* 0x000fe20000000800 */
[----:B------:R-:W0:Y:S07]  /*0010*/  S2R R0, SR_TID.X ;  /* 0x0000000000007919 */ /* 0x000e2e0000002100 */
[----:B------:R-:W0:Y:S08]  /*0020*/  S2UR UR4, SR_CTAID.X ;  /* 0x00000000000479c3 */ /* 0x000e300000002500 */
[----:B------:R-:W0:Y:S02]  /*0030*/  LDC R3, c[0x0][0x360] ;  /* 0x0000d800ff037b82 */ /* 0x000e240000000800 */
[----:B0-----:R-:W-:-:S05]  /*0040*/  IMAD R0, R3, UR4, R0 ;  /* 0x0000000403007c24 */ /* 0x001fca000f8e0200 */
[----:B------:R-:W-:-:S13]  /*0050*/  ISETP.GT.AND P0, PT, R0, 0x7f7f, PT ;  /* 0x00007f7f0000780c */ /* 0x000fda0003f04270 */
[----:B------:R-:W-:Y:S05]  /*0060*/  @P0 EXIT ;  /* 0x000000000000094d */ /* 0x000fea0003800000 */
[----:B------:R-:W0:Y:S01]  /*0070*/  LDC R14, c[0x0][0x3b0] ;  /* 0x0000ec00ff0e7b82 */ /* 0x000e220000000800 */
[----:B------:R-:W1:Y:S01]  /*0080*/  LDCU.64 UR4, c[0x0][0x358] ;  /* 0x00006b00ff0477ac */ /* 0x000e620008000a00 */
[----:B------:R-:W-:Y:S01]  /*0090*/  IMAD.MOV.U32 R17, RZ, RZ, -0x75bd8fc ;  /* 0xf8a42704ff117424 */ /* 0x000fe200078e00ff */
[----:B------:R-:W-:Y:S01]  /*00a0*/  ISETP.NE.AND P0, PT, R0, RZ, PT ;  /* 0x000000ff0000720c */ /* 0x000fe20003f05270 */
[----:B------:R-:W-:Y:S01]  /*00b0*/  IMAD.MOV.U32 R12, RZ, RZ, -0x23270784 ;  /* 0xdcd8f87cff0c7424 */ /* 0x000fe200078e00ff */
[----:B------:R-:W-:Y:S01]  /*00c0*/  BSSY.RECONVERGENT B0, `(.L_x_91) ;  /* 0x00000e4000007945 */ /* 0x000fe20003800200 */
[----:B------:R-:W-:Y:S01]  /*00d0*/  SHF.R.S32.HI R10, RZ, 0x1f, R0 ;  /* 0x0000001fff0a7819 */ /* 0x000fe20000011400 */
[----:B------:R-:W-:Y:S01]  /*00e0*/  IMAD.MOV.U32 R7, RZ, RZ, -0x75bd8fc ;  /* 0xf8a42704ff077424 */ /* 0x000fe200078e00ff */
[----:B------:R-:W2:Y:S01]  /*00f0*/  LDC.64 R8, c[0x0][0x3b8] ;  /* 0x0000ee00ff087b82 */ /* 0x000ea20000000a00 */
[----:B------:R-:W-:Y:S01]  /*0100*/  IMAD.MOV.U32 R4, RZ, RZ, -0x23270784 ;  /* 0xdcd8f87cff047424 */ /* 0x000fe200078e00ff */
[----:B0-----:R-:W-:-:S05]  /*0110*/  LOP3.LUT R14, R14, 0xaad26b49, RZ, 0x3c, !PT ;  /* 0xaad26b490e0e7812 */ /* 0x001fca00078e3cff */
[----:B------:R-:W-:Y:S02]  /*0120*/  IMAD R14, R14, 0x4182bed5, RZ ;  /* 0x4182bed50e0e7824 */ /* 0x000fe400078e02ff */
[----:B--2---:R-:W-:-:S03]  /*0130*/  IMAD.WIDE R8, R0, 0x30, R8 ;  /* 0x0000003000087825 */ /* 0x004fc600078e0208 */
[C---:B------:R-:W-:Y:S01]  /*0140*/  LOP3.LUT R6, R14.reuse, 0x159a55e5, RZ, 0x3c, !PT ;  /* 0x159a55e50e067812 */ /* 0x040fe200078e3cff */
[C---:B------:R-:W-:Y:S02]  /*0150*/  VIADD R5, R14.reuse, 0x583f19 ;  /* 0x00583f190e057836 */ /* 0x040fe40000000000 */
[C---:B------:R-:W-:Y:S02]  /*0160*/  VIADD R2, R14.reuse, 0xd9f6dc18 ;  /* 0xd9f6dc180e027836 */ /* 0x040fe40000000000 */
[----:B------:R-:W-:Y:S02]  /*0170*/  VIADD R3, R14, 0x75bcd15 ;  /* 0x075bcd150e037836 */ /* 0x000fe40000000000 */
[----:B------:R-:W-:Y:S02]  /*0180*/  IMAD.MOV.U32 R16, RZ, RZ, R6 ;  /* 0x000000ffff107224 */ /* 0x000fe400078e0006 */
[----:B------:R-:W-:Y:S01]  /*0190*/  IMAD.MOV.U32 R13, RZ, RZ, R5 ;  /* 0x000000ffff0d7224 */ /* 0x000fe200078e0005 */
[----:B-1----:R0:W-:Y:S04]  /*01a0*/  STG.E.64 desc[UR4][R8.64], R2 ;  /* 0x0000000208007986 */ /* 0x0021e8000c101b04 */
[----:B------:R0:W-:Y:S04]  /*01b0*/  STG.E.64 desc[UR4][R8.64+0x8], R16 ;  /* 0x0000081008007986 */ /* 0x0001e8000c101b04 */
[----:B------:R0:W-:Y:S01]  /*01c0*/  STG.E.64 desc[UR4][R8.64+0x10], R12 ;  /* 0x0000100c08007986 */ /* 0x0001e2000c101b04 */
[----:B------:R-:W-:Y:S05]  /*01d0*/  @!P0 BRA `(.L_x_92) ;  /* 0x0000000c00488947 */ /* 0x000fea0003800000 */
[----:B0-----:R-:W-:Y:S02]  /*01e0*/  IMAD.MOV.U32 R2, RZ, RZ, R10 ;  /* 0x000000ffff027224 */ /* 0x001fe400078e000a */
[----:B------:R-:W-:Y:S02]  /*01f0*/  IMAD.MOV.U32 R15, RZ, RZ, RZ ;  /* 0x000000ffff0f7224 */ /* 0x000fe400078e00ff */
[----:B------:R-:W-:Y:S02]  /*0200*/  IMAD.MOV.U32 R17, RZ, RZ, R0 ;  /* 0x000000ffff117224 */ /* 0x000fe400078e0000 */
[----:B------:R-:W-:Y:S02]  /*0210*/  IMAD.MOV.U32 R7, RZ, RZ, -0x75bd8fc ;  /* 0xf8a42704ff077424 */ /* 0x000fe400078e00ff */
[----:B------:R-:W-:-:S07]  /*0220*/  IMAD.MOV.U32 R4, RZ, RZ, -0x23270784 ;  /* 0xdcd8f87cff047424 */ /* 0x000fce00078e00ff */
.L_x_98:
        /* <DEDUP_REMOVED lines=8> */
.L_x_97:
[----:B------:R-:W-:Y:S01]  /*02b0*/  IMAD.MOV.U32 R21, RZ, RZ, RZ ;  /* 0x000000ffff157224 */ /* 0x000fe200078e00ff */
[----:B0-----:R-:W-:Y:S02]  /*02c0*/  CS2R R4, SRZ ;  /* 0x0000000000047805 */ /* 0x001fe4000001ff00 */
[----:B------:R-:W-:Y:S01]  /*02d0*/  CS2R R6, SRZ ;  /* 0x0000000000067805 */ /* 0x000fe2000001ff00 */
[----:B------:R-:W-:-:S07]  /*02e0*/  IMAD.MOV.U32 R3, RZ, RZ, RZ ;  /* 0x000000ffff037224 */ /* 0x000fce00078e00ff */
.L_x_96:
[----:B------:R-:W-:-:S05]  /*02f0*/  IMAD.WIDE.U32 R12, R21, 0x4, R8 ;  /* 0x00000004150c7825 */ /* 0x000fca00078e0008 */
[----:B------:R0:W5:Y:S01]  /*0300*/  LDG.E R18, desc[UR4][R12.64+0x4] ;  /* 0x000004040c127981 */ /* 0x000162000c1e1900 */
[----:B------:R-:W-:Y:S02]  /*0310*/  IMAD.SHL.U32 R20, R21, 0x20, RZ ;  /* 0x0000002015147824 */ /* 0x000fe400078e00ff */
[----:B------:R-:W-:-:S07]  /*0320*/  IMAD.MOV.U32 R23, RZ, RZ, RZ ;  /* 0x000000ffff177224 */ /* 0x000fce00078e00ff */
.L_x_95:
        /* <DEDUP_REMOVED lines=9> */
[----:B------:R-:W4:Y:S04]  /*03c0*/  @P2 LDG.E R32, desc[UR4][R12.64+0x38] ;  /* 0x000038040c202981 */ /* 0x000f28000c1e1900 */
[----:B------:R-:W4:Y:S04]  /*03d0*/  @P3 LDG.E R34, desc[UR4][R12.64+0x4c] ;  /* 0x00004c040c223981 */ /* 0x000f28000c1e1900 */
[----:B------:R-:W4:Y:S04]  /*03e0*/  @!P0 LDG.E R24, desc[UR4][R12.64] ;  /* 0x000000040c188981 */ /* 0x000f28000c1e1900 */
[----:B------:R-:W4:Y:S04]  /*03f0*/  @P4 LDG.E R36, desc[UR4][R12.64+0x60] ;  /* 0x000060040c244981 */ /* 0x000f28000c1e1900 */
[----:B------:R-:W4:Y:S04]  /*0400*/  @P5 LDG.E R22, desc[UR4][R12.64+0x74] ;  /* 0x000074040c165981 */ /* 0x000f28000c1e1900 */
[----:B------:R-:W4:Y:S04]  /*0410*/  @!P0 LDG.E R25, desc[UR4][R12.64+0x4] ;  /* 0x000004040c198981 */ /* 0x000f28000c1e1900 */
[----:B------:R-:W4:Y:S04]  /*0420*/  @!P0 LDG.E R27, desc[UR4][R12.64+0xc] ;  /* 0x00000c040c1b8981 */ /* 0x000f28000c1e1900 */
[----:B------:R-:W4:Y:S04]  /*0430*/  @P1 LDG.E R29, desc[UR4][R12.64+0x18] ;  /* 0x000018040c1d1981 */ /* 0x000f28000c1e1900 */
[----:B------:R-:W4:Y:S04]  /*0440*/  @P1 LDG.E R31, desc[UR4][R12.64+0x20] ;  /* 0x000020040c1f1981 */ /* 0x000f28000c1e1900 */
[----:B------:R-:W4:Y:S04]  /*0450*/  @P2 LDG.E R33, desc[UR4][R12.64+0x2c] ;  /* 0x00002c040c212981 */ /* 0x000f28000c1e1900 */
[----:B------:R-:W4:Y:S01]  /*0460*/  @P5 LDG.E R35, desc[UR4][R12.64+0x68] ;  /* 0x000068040c235981 */ /* 0x000f22000c1e1900 */
[----:B--2---:R-:W-:-:S03]  /*0470*/  @!P0 LOP3.LUT R5, R5, R26, RZ, 0x3c, !PT ;  /* 0x0000001a05058212 */ /* 0x004fc600078e3cff */
[----:B------:R-:W2:Y:S01]  /*0480*/  @P1 LDG.E R26, desc[UR4][R12.64+0x14] ;  /* 0x000014040c1a1981 */ /* 0x000ea2000c1e1900 */
[----:B---3--:R-:W-:-:S03]  /*0490*/  @P1 LOP3.LUT R5, R5, R28, RZ, 0x3c, !PT ;  /* 0x0000001c05051212 */ /* 0x008fc600078e3cff */
[----:B------:R-:W3:Y:S01]  /*04a0*/  @P1 LDG.E R28, desc[UR4][R12.64+0x1c] ;  /* 0x00001c040c1c1981 */ /* 0x000ee2000c1e1900 */
[----:B----4-:R-:W-:-:S03]  /*04b0*/  @P2 LOP3.LUT R5, R5, R32, RZ, 0x3c, !PT ;  /* 0x0000002005052212 */ /* 0x010fc600078e3cff */
[----:B------:R-:W4:Y:S01]  /*04c0*/  @P2 LDG.E R32, desc[UR4][R12.64+0x28] ;  /* 0x000028040c202981 */ /* 0x000f22000c1e1900 */
[----:B------:R-:W-:-:S03]  /*04d0*/  @P3 LOP3.LUT R5, R5, R34, RZ, 0x3c, !PT ;  /* 0x0000002205053212 */ /* 0x000fc600078e3cff */
[----:B------:R-:W4:Y:S01]  /*04e0*/  @P6 LDG.E R34, desc[UR4][R12.64+0x88] ;  /* 0x000088040c226981 */ /* 0x000f22000c1e1900 */
[----:B------:R-:W-:-:S03]  /*04f0*/  @!P0 LOP3.LUT R3, R3, R24, RZ, 0x3c, !PT ;  /* 0x0000001803038212 */ /* 0x000fc600078e3cff */
[----:B------:R-:W3:Y:S01]  /*0500*/  @!P0 LDG.E R24, desc[UR4][R12.64+0x8] ;  /* 0x000008040c188981 */ /* 0x000ee2000c1e1900 */
[----:B------:R-:W-:-:S04]  /*0510*/  @P4 LOP3.LUT R5, R5, R36, RZ, 0x3c, !PT ;  /* 0x0000002405054212 */ /* 0x000fc800078e3cff */
[----:B------:R-:W-:Y:S02]  /*0520*/  @P5 LOP3.LUT R5, R5, R22, RZ, 0x3c, !PT ;  /* 0x0000001605055212 */ /* 0x000fe400078e3cff */
[----:B------:R-:W4:Y:S01]  /*0530*/  @P2 LDG.E R22, desc[UR4][R12.64+0x30] ;  /* 0x000030040c162981 */ /* 0x000f22000c1e1900 */
[----:B------:R-:W-:-:S03]  /*0540*/  @!P0 LOP3.LUT R6, R6, R25, RZ, 0x3c, !PT ;  /* 0x0000001906068212 */ /* 0x000fc600078e3cff */
[----:B------:R-:W4:Y:S01]  /*0550*/  @P2 LDG.E R25, desc[UR4][R12.64+0x34] ;  /* 0x000034040c192981 */ /* 0x000f22000c1e1900 */
[----:B------:R-:W-:-:S03]  /*0560*/  @!P0 LOP3.LUT R4, R4, R27, RZ, 0x3c, !PT ;  /* 0x0000001b04048212 */ /* 0x000fc600078e3cff */
[----:B------:R-:W4:Y:S01]  /*0570*/  @P3 LDG.E R27, desc[UR4][R12.64+0x40] ;  /* 0x000040040c1b3981 */ /* 0x000f22000c1e1900 */
[----:B------:R-:W-:-:S03]  /*0580*/  @P1 LOP3.LUT R6, R6, R29, RZ, 0x3c, !PT ;  /* 0x0000001d06061212 */ /* 0x000fc600078e3cff */
[----:B------:R-:W4:Y:S01]  /*0590*/  @P3 LDG.E R29, desc[UR4][R12.64+0x48] ;  /* 0x000048040c1d3981 */ /* 0x000f22000c1e1900 */
[----:B------:R-:W-:-:S03]  /*05a0*/  @P1 LOP3.LUT R4, R4, R31, RZ, 0x3c, !PT ;  /* 0x0000001f04041212 */ /* 0x000fc600078e3cff */
[----:B------:R-:W4:Y:S01]  /*05b0*/  @P4 LDG.E R31, desc[UR4][R12.64+0x54] ;  /* 0x000054040c1f4981 */ /* 0x000f22000c1e1900 */
[----:B------:R-:W-:-:S03]  /*05c0*/  @P2 LOP3.LUT R6, R6, R33, RZ, 0x3c, !PT ;  /* 0x0000002106062212 */ /* 0x000fc600078e3cff */
[----:B------:R-:W4:Y:S01]  /*05d0*/  @P4 LDG.E R33, desc[UR4][R12.64+0x5c] ;  /* 0x00005c040c214981 */ /* 0x000f22000c1e1900 */
[----:B--2---:R-:W-:-:S03]  /*05e0*/  @P1 LOP3.LUT R3, R3, R26, RZ, 0x3c, !PT ;  /* 0x0000001a03031212 */ /* 0x004fc600078e3cff */
[----:B------:R-:W2:Y:S01]  /*05f0*/  @P3 LDG.E R26, desc[UR4][R12.64+0x44] ;  /* 0x000044040c1a3981 */ /* 0x000ea2000c1e1900 */
[----:B---3--:R-:W-:-:S03]  /*0600*/  @!P0 LOP3.LUT R7, R7, R24, RZ, 0x3c, !PT ;  /* 0x0000001807078212 */ /* 0x008fc600078e3cff */
[----:B------:R-:W3:Y:S01]  /*0610*/  @P3 LDG.E R24, desc[UR4][R12.64+0x3c] ;  /* 0x00003c040c183981 */ /* 0x000ee2000c1e1900 */
[----:B------:R-:W-:Y:S02]  /*0620*/  @P1 LOP3.LUT R7, R7, R28, RZ, 0x3c, !PT ;  /* 0x0000001c07071212 */ /* 0x000fe400078e3cff */
[----:B----4-:R-:W-:Y:S01]  /*0630*/  @P2 LOP3.LUT R3, R3, R32, RZ, 0x3c, !PT ;  /* 0x0000002003032212 */ /* 0x010fe200078e3cff */
[----:B------:R-:W4:Y:S01]  /*0640*/  @P4 LDG.E R28, desc[UR4][R12.64+0x58] ;  /* 0x000058040c1c4981 */ /* 0x000f22000c1e1900 */
[----:B------:R-:W-:-:S03]  /*0650*/  @P2 LOP3.LUT R7, R7, R22, RZ, 0x3c, !PT ;  /* 0x0000001607072212 */ /* 0x000fc600078e3cff */
[----:B------:R-:W4:Y:S04]  /*0660*/  @P4 LDG.E R22, desc[UR4][R12.64+0x50] ;  /* 0x000050040c164981 */ /* 0x000f28000c1e1900 */
[----:B------:R-:W4:Y:S01]  /*0670*/  @P5 LDG.E R32, desc[UR4][R12.64+0x64] ;  /* 0x000064040c205981 */ /* 0x000f22000c1e1900 */
[----:B------:R-:W-:Y:S02]  /*0680*/  LOP3.LUT P0, RZ, R30, 0x80, RZ, 0xc0, !PT ;  /* 0x000000801eff7812 */ /* 0x000fe4000780c0ff */
[----:B------:R-:W-:Y:S02]  /*0690*/  @P2 LOP3.LUT R4, R4, R25, RZ, 0x3c, !PT ;  /* 0x0000001904042212 */ /* 0x000fe400078e3cff */
[----:B------:R-:W4:Y:S01]  /*06a0*/  @P5 LDG.E R25, desc[UR4][R12.64+0x70] ;  /* 0x000070040c195981 */ /* 0x000f22000c1e1900 */
[----:B------:R-:W-:-:S02]  /*06b0*/  @P3 LOP3.LUT R6, R6, R27, RZ, 0x3c, !PT ;  /* 0x0000001b06063212 */ /* 0x000fc400078e3cff */
[----:B------:R-:W-:Y:S01]  /*06c0*/  @P3 LOP3.LUT R4, R4, R29, RZ, 0x3c, !PT ;  /* 0x0000001d04043212 */ /* 0x000fe200078e3cff */
[----:B------:R-:W4:Y:S01]  /*06d0*/  @P6 LDG.E R27, desc[UR4][R12.64+0x7c] ;  /* 0x00007c040c1b6981 */ /* 0x000f22000c1e1900 */
[----:B------:R-:W-:-:S03]  /*06e0*/  @P6 LOP3.LUT R5, R5, R34, RZ, 0x3c, !PT ;  /* 0x0000002205056212 */ /* 0x000fc600078e3cff */
[----:B------:R-:W4:Y:S01]  /*06f0*/  @P6 LDG.E R29, desc[UR4][R12.64+0x84] ;  /* 0x000084040c1d6981 */ /* 0x000f22000c1e1900 */
[----:B------:R-:W-:Y:S02]  /*0700*/  @P4 LOP3.LUT R6, R6, R31, RZ, 0x3c, !PT ;  /* 0x0000001f06064212 */ /* 0x000fe400078e3cff */
[----:B------:R-:W-:Y:S01]  /*0710*/  @P4 LOP3.LUT R4, R4, R33, RZ, 0x3c, !PT ;  /* 0x0000002104044212 */ /* 0x000fe200078e3cff */
[----:B------:R-:W4:Y:S04]  /*0720*/  @P0 LDG.E R31, desc[UR4][R12.64+0x90] ;  /* 0x000090040c1f0981 */ /* 0x000f28000c1e1900 */
        /* <DEDUP_REMOVED lines=10> */
[----:B------:R-:W2:Y:S04]  /*07d0*/  @P0 LDG.E R28, desc[UR4][R12.64+0x8c] ;  /* 0x00008c040c1c0981 */ /* 0x000ea8000c1e1900 */
[----:B------:R-:W2:Y:S01]  /*07e0*/  @P0 LDG.E R32, desc[UR4][R12.64+0x94] ;  /* 0x000094040c200981 */ /* 0x000ea2000c1e1900 */
[----:B------:R-:W-:Y:S02]  /*07f0*/  @P5 LOP3.LUT R6, R6, R35, RZ, 0x3c, !PT ;  /* 0x0000002306065212 */ /* 0x000fe400078e3cff */
[----:B------:R-:W-:-:S02]  /*0800*/  @P5 LOP3.LUT R4, R4, R25, RZ, 0x3c, !PT ;  /* 0x0000001904045212 */ /* 0x000fc400078e3cff */
[----:B------:R-:W-:Y:S02]  /*0810*/  @P6 LOP3.LUT R6, R6, R27, RZ, 0x3c, !PT ;  /* 0x0000001b06066212 */ /* 0x000fe400078e3cff */
[----:B------:R-:W-:Y:S02]  /*0820*/  @P6 LOP3.LUT R4, R4, R29, RZ, 0x3c, !PT ;  /* 0x0000001d04046212 */ /* 0x000fe400078e3cff */
[----:B------:R-:W-:Y:S02]  /*0830*/  @P0 LOP3.LUT R6, R6, R31, RZ, 0x3c, !PT ;  /* 0x0000001f06060212 */ /* 0x000fe400078e3cff */
[----:B------:R-:W-:Y:S02]  /*0840*/  @P0 LOP3.LUT R4, R4, R33, RZ, 0x3c, !PT ;  /* 0x0000002104040212 */ /* 0x000fe400078e3cff */
[----:B------:R-:W-:Y:S02]  /*0850*/  @P0 LOP3.LUT R5, R5, R34, RZ, 0x3c, !PT ;  /* 0x0000002205050212 */ /* 0x000fe400078e3cff */
[----:B---3--:R-:W-:-:S02]  /*0860*/  @P6 LOP3.LUT R3, R3, R24, RZ, 0x3c, !PT ;  /* 0x0000001803036212 */ /* 0x008fc400078e3cff */
[----:B----4-:R-:W-:-:S04]  /*0870*/  @P5 LOP3.LUT R7, R7, R22, RZ, 0x3c, !PT ;  /* 0x0000001607075212 */ /* 0x010fc800078e3cff */
[----:B--2---:R-:W-:Y:S02]  /*0880*/  @P6 LOP3.LUT R7, R7, R26, RZ, 0x3c, !PT ;  /* 0x0000001a07076212 */ /* 0x004fe400078e3cff */
[----:B------:R-:W-:Y:S02]  /*0890*/  @P0 LOP3.LUT R3, R3, R28, RZ, 0x3c, !PT ;  /* 0x0000001c03030212 */ /* 0x000fe400078e3cff */
[----:B------:R-:W-:Y:S02]  /*08a0*/  @P0 LOP3.LUT R7, R7, R32, RZ, 0x3c, !PT ;  /* 0x0000002007070212 */ /* 0x000fe400078e3cff */
[----:B------:R-:W-:-:S13]  /*08b0*/  R2P PR, R30.B1, 0x7f ;  /* 0x0000007f1e007804 */ /* 0x000fda0000001000 */
[----:B------:R-:W2:Y:S04]  /*08c0*/  @P0 LDG.E R24, desc[UR4][R12.64+0xa8] ;  /* 0x0000a8040c180981 */ /* 0x000ea8000c1e1900 */
[----:B------:R-:W3:Y:S04]  /*08d0*/  @P0 LDG.E R25, desc[UR4][R12.64+0xa4] ;  /* 0x0000a4040c190981 */ /* 0x000ee8000c1e1900 */
[----:B------:R-:W4:Y:S04]  /*08e0*/  @P0 LDG.E R22, desc[UR4][R12.64+0xa0] ;  /* 0x0000a0040c160981 */ /* 0x000f28000c1e1900 */
        /* <DEDUP_REMOVED lines=17> */
[----:B------:R-:W-:Y:S02]  /*0a00*/  @P0 LOP3.LUT R4, R4, R27, RZ, 0x3c, !PT ;  /* 0x0000001b04040212 */ /* 0x000fe400078e3cff */
[----:B------:R-:W-:Y:S01]  /*0a10*/  LOP3.LUT P0, RZ, R30, 0x8000, RZ, 0xc0, !PT ;  /* 0x000080001eff7812 */ /* 0x000fe2000780c0ff */
[----:B------:R-:W4:Y:S01]  /*0a20*/  @P3 LDG.E R27, desc[UR4][R12.64+0xe0] ;  /* 0x0000e0040c1b3981 */ /* 0x000f22000c1e1900 */
[----:B------:R-:W-:-:S03]  /*0a30*/  @P1 LOP3.LUT R5, R5, R32, RZ, 0x3c, !PT ;  /* 0x0000002005051212 */ /* 0x000fc600078e3cff */
[----:B------:R-:W4:Y:S01]  /*0a40*/  @P4 LDG.E R30, desc[UR4][R12.64+0xf0] ;  /* 0x0000f0040c1e4981 */ /* 0x000f22000c1e1900 */
[----:B------:R-:W-:-:S03]  /*0a50*/  @P1 LOP3.LUT R7, R7, R28, RZ, 0x3c, !PT ;  /* 0x0000001c07071212 */ /* 0x000fc600078e3cff */
[----:B------:R-:W4:Y:S01]  /*0a60*/  @P3 LDG.E R28, desc[UR4][R12.64+0xec] ;  /* 0x0000ec040c1c3981 */ /* 0x000f22000c1e1900 */
[----:B------:R-:W-:-:S03]  /*0a70*/  @P1 LOP3.LUT R4, R4, R29, RZ, 0x3c, !PT ;  /* 0x0000001d04041212 */ /* 0x000fc600078e3cff */
[----:B------:R-:W4:Y:S04]  /*0a80*/  @P3 LDG.E R29, desc[UR4][R12.64+0xe8] ;  /* 0x0000e8040c1d3981 */ /* 0x000f28000c1e1900 */
[----:B------:R-:W4:Y:S01]  /*0a90*/  @P4 LDG.E R32, desc[UR4][R12.64+0xf8] ;  /* 0x0000f8040c204981 */ /* 0x000f22000c1e1900 */
[----:B------:R-:W-:-:S03]  /*0aa0*/  @P2 LOP3.LUT R4, R4, R33, RZ, 0x3c, !PT ;  /* 0x0000002104042212 */ /* 0x000fc600078e3cff */
[----:B------:R-:W4:Y:S01]  /*0ab0*/  @P4 LDG.E R33, desc[UR4][R12.64+0xfc] ;  /* 0x0000fc040c214981 */ /* 0x000f22000c1e1900 */
[----:B--2---:R-:W-:-:S03]  /*0ac0*/  @P1 LOP3.LUT R3, R3, R24, RZ, 0x3c, !PT ;  /* 0x0000001803031212 */ /* 0x004fc600078e3cff */
[----:B------:R-:W2:Y:S01]  /*0ad0*/  @P3 LDG.E R24, desc[UR4][R12.64+0xdc] ;  /* 0x0000dc040c183981 */ /* 0x000ea2000c1e1900 */
[----:B---3--:R-:W-:Y:S02]  /*0ae0*/  @P1 LOP3.LUT R6, R6, R25, RZ, 0x3c, !PT ;  /* 0x0000001906061212 */ /* 0x008fe400078e3cff */
[----:B----4-:R-:W-:Y:S01]  /*0af0*/  @P2 LOP3.LUT R5, R5, R22, RZ, 0x3c, !PT ;  /* 0x0000001605052212 */ /* 0x010fe200078e3cff */
[----:B------:R-:W3:Y:S01]  /*0b00*/  @P5 LDG.E R25, desc[UR4][R12.64+0x108] ;  /* 0x000108040c195981 */ /* 0x000ee2000c1e1900 */
[----:B------:R-:W-:-:S03]  /*0b10*/  @P2 LOP3.LUT R6, R6, R31, RZ, 0x3c, !PT ;  /* 0x0000001f06062212 */ /* 0x000fc600078e3cff */
[----:B------:R-:W4:Y:S01]  /*0b20*/  @P4 LDG.E R31, desc[UR4][R12.64+0xf4] ;  /* 0x0000f4040c1f4981 */ /* 0x000f22000c1e1900 */
[----:B------:R-:W-:-:S03]  /*0b30*/  @P2 LOP3.LUT R3, R3, R34, RZ, 0x3c, !PT ;  /* 0x0000002203032212 */ /* 0x000fc600078e3cff */
[----:B------:R-:W3:Y:S04]  /*0b40*/  @P5 LDG.E R22, desc[UR4][R12.64+0x104] ;  /* 0x000104040c165981 */ /* 0x000ee8000c1e1900 */
[----:B------:R-:W3:Y:S01]  /*0b50*/  @P4 LDG.E R34, desc[UR4][R12.64+0x100] ;  /* 0x000100040c224981 */ /* 0x000ee2000c1e1900 */
[----:B------:R-:W-:Y:S02]  /*0b60*/  @P2 LOP3.LUT R7, R7, R36, RZ, 0x3c, !PT ;  /* 0x0000002407072212 */ /* 0x000fe400078e3cff */
[----:B------:R-:W-:Y:S01]  /*0b70*/  @P3 LOP3.LUT R6, R6, R27, RZ, 0x3c, !PT ;  /* 0x0000001b06063212 */ /* 0x000fe200078e3cff */
[----:B------:R-:W3:Y:S01]  /*0b80*/  @P0 LDG.E R36, desc[UR4][R12.64+0x13c] ;  /* 0x00013c040c240981 */ /* 0x000ee2000c1e1900 */
[----:B------:R-:W-:-:S03]  /*0b90*/  @P3 LOP3.LUT R7, R7, R26, RZ, 0x3c, !PT ;  /* 0x0000001a07073212 */ /* 0x000fc600078e3cff */
        /* <DEDUP_REMOVED lines=8> */
[----:B------:R-:W3:Y:S04]  /*0c20*/  @P0 LDG.E R32, desc[UR4][R12.64+0x12c] ;  /* 0x00012c040c200981 */ /* 0x000ee8000c1e1900 */
[----:B------:R-:W3:Y:S01]  /*0c30*/  @P0 LDG.E R33, desc[UR4][R12.64+0x138] ;  /* 0x000138040c210981 */ /* 0x000ee2000c1e1900 */
[----:B--2---:R-:W-:-:S03]  /*0c40*/  @P3 LOP3.LUT R3, R3, R24, RZ, 0x3c, !PT ;  /* 0x0000001803033212 */ /* 0x004fc600078e3cff */
[----:B------:R-:W2:Y:S01]  /*0c50*/  @P5 LDG.E R24, desc[UR4][R12.64+0x10c] ;  /* 0x00010c040c185981 */ /* 0x000ea2000c1e1900 */
[----:B------:R-:W-:-:S03]  /*0c60*/  @P4 LOP3.LUT R3, R3, R30, RZ, 0x3c, !PT ;  /* 0x0000001e03034212 */ /* 0x000fc600078e3cff */
[----:B------:R-:W2:Y:S01]  /*0c70*/  @P6 LDG.E R30, desc[UR4][R12.64+0x128] ;  /* 0x000128040c1e6981 */ /* 0x000ea2000c1e1900 */
[----:B----4-:R-:W-:-:S03]  /*0c80*/  @P4 LOP3.LUT R6, R6, R31, RZ, 0x3c, !PT ;  /* 0x0000001f06064212 */ /* 0x010fc600078e3cff */
[----:B------:R-:W4:Y:S01]  /*0c90*/  @P6 LDG.E R31, desc[UR4][R12.64+0x124] ;  /* 0x000124040c1f6981 */ /* 0x000f22000c1e1900 */
[----:B---3--:R-:W-:-:S03]  /*0ca0*/  @P5 LOP3.LUT R3, R3, R22, RZ, 0x3c, !PT ;  /* 0x0000001603035212 */ /* 0x008fc600078e3cff */
[----:B------:R-:W3:Y:S01]  /*0cb0*/  @P6 LDG.E R22, desc[UR4][R12.64+0x120] ;  /* 0x000120040c166981 */ /* 0x000ee2000c1e1900 */
[----:B------:R-:W-:Y:S02]  /*0cc0*/  @P5 LOP3.LUT R6, R6, R25, RZ, 0x3c, !PT ;  /* 0x0000001906065212 */ /* 0x000fe400078e3cff */
[----:B------:R-:W-:Y:S01]  /*0cd0*/  @P4 LOP3.LUT R5, R5, R34, RZ, 0x3c, !PT ;  /* 0x0000002205054212 */ /* 0x000fe200078e3cff */
[----:B------:R-:W3:Y:S04]  /*0ce0*/  @P0 LDG.E R25, desc[UR4][R12.64+0x130] ;  /* 0x000130040c190981 */ /* 0x000ee8000c1e1900 */
[----:B------:R-:W3:Y:S01]  /*0cf0*/  @P0 LDG.E R34, desc[UR4][R12.64+0x134] ;  /* 0x000134040c220981 */ /* 0x000ee2000c1e1900 */
[----:B------:R-:W-:-:S05]  /*0d00*/  VIADD R23, R23, 0x10 ;  /* 0x0000001017177836 */ /* 0x000fca0000000000 */
[----:B------:R-:W-:Y:S02]  /*0d10*/  ISETP.NE.AND P1, PT, R23, 0x20, PT ;  /* 0x000000201700780c */ /* 0x000fe40003f25270 */
[----:B------:R-:W-:Y:S02]  /*0d20*/  @P5 LOP3.LUT R4, R4, R27, RZ, 0x3c, !PT ;  /* 0x0000001b04045212 */ /* 0x000fe400078e3cff */
[----:B------:R-:W-:Y:S02]  /*0d30*/  @P5 LOP3.LUT R5, R5, R26, RZ, 0x3c, !PT ;  /* 0x0000001a05055212 */ /* 0x000fe400078e3cff */
[----:B------:R-:W-:Y:S02]  /*0d40*/  @P6 LOP3.LUT R3, R3, R28, RZ, 0x3c, !PT ;  /* 0x0000001c03036212 */ /* 0x000fe400078e3cff */
[----:B------:R-:W-:Y:S02]  /*0d50*/  @P6 LOP3.LUT R6, R6, R29, RZ, 0x3c, !PT ;  /* 0x0000001d06066212 */ /* 0x000fe400078e3cff */
[----:B------:R-:W-:-:S02]  /*0d60*/  @P0 LOP3.LUT R3, R3, R32, RZ, 0x3c, !PT ;  /* 0x0000002003030212 */ /* 0x000fc400078e3cff */
[----:B--2---:R-:W-:Y:S02]  /*0d70*/  @P5 LOP3.LUT R7, R7, R24, RZ, 0x3c, !PT ;  /* 0x0000001807075212 */ /* 0x004fe400078e3cff */
[----:B------:R-:W-:Y:S02]  /*0d80*/  @P6 LOP3.LUT R5, R5, R30, RZ, 0x3c, !PT ;  /* 0x0000001e05056212 */ /* 0x000fe400078e3cff */
[----:B----4-:R-:W-:Y:S02]  /*0d90*/  @P6 LOP3.LUT R4, R4, R31, RZ, 0x3c, !PT ;  /* 0x0000001f04046212 */ /* 0x010fe400078e3cff */
[----:B---3--:R-:W-:Y:S02]  /*0da0*/  @P6 LOP3.LUT R7, R7, R22, RZ, 0x3c, !PT ;  /* 0x0000001607076212 */ /* 0x008fe400078e3cff */
[----:B------:R-:W-:Y:S02]  /*0db0*/  @P0 LOP3.LUT R5, R5, R36, RZ, 0x3c, !PT ;  /* 0x0000002405050212 */ /* 0x000fe400078e3cff */
[----:B------:R-:W-:-:S02]  /*0dc0*/  @P0 LOP3.LUT R6, R6, R25, RZ, 0x3c, !PT ;  /* 0x0000001906060212 */ /* 0x000fc400078e3cff */
[----:B------:R-:W-:Y:S02]  /*0dd0*/  @P0 LOP3.LUT R4, R4, R33, RZ, 0x3c, !PT ;  /* 0x0000002104040212 */ /* 0x000fe400078e3cff */
[----:B------:R-:W-:Y:S01]  /*0de0*/  @P0 LOP3.LUT R7, R7, R34, RZ, 0x3c, !PT ;  /* 0x0000002207070212 */ /* 0x000fe200078e3cff */
[----:B------:R-:W-:Y:S06]  /*0df0*/  @P1 BRA `(.L_x_95) ;  /* 0xfffffff4004c1947 */ /* 0x000fec000383ffff */
        /* <DEDUP_REMOVED lines=9> */
.L_x_94:
[----:B------:R-:W-:Y:S05]  /*0e90*/  BSYNC.RECONVERGENT B1 ;  /* 0x0000000000017941 */ /* 0x000fea0003800200 */
.L_x_93:
[----:B------:R-:W-:Y:S01]  /*0ea0*/  ISETP.GT.U32.AND P0, PT, R17, 0x3, PT ;  /* 0x000000031100780c */ /* 0x000fe20003f04070 */
[----:B------:R-:W-:Y:S01]  /*0eb0*/  VIADD R15, R15, 0x1 ;  /* 0x000000010f0f7836 */ /* 0x000fe20000000000 */
[--C-:B------:R-:W-:Y:S02]  /*0ec0*/  SHF.R.U64 R17, R17, 0x2, R2.reuse ;  /* 0x0000000211117819 */ /* 0x100fe40000001202 */
[----:B------:R-:W-:Y:S02]  /*0ed0*/  ISETP.GT.U32.AND.EX P0, PT, R2, RZ, PT, P0 ;  /* 0x000000ff0200720c */ /* 0x000fe40003f04100 */
[----:B------:R-:W-:-:S11]  /*0ee0*/  SHF.R.U32.HI R2, RZ, 0x2, R2 ;  /* 0x00000002ff027819 */ /* 0x000fd60000011602 */
[----:B------:R-:W-:Y:S05]  /*0ef0*/  @P0 BRA `(.L_x_98) ;  /* 0xfffffff000cc0947 */ /* 0x000fea000383ffff */
.L_x_92:
[----:B------:R-:W-:Y:S05]  /*0f00*/  BSYNC.RECONVERGENT B0 ;  /* 0x0000000000007941 */ /* 0x000fea0003800200 */
.L_x_91:
[----:B0-----:R-:W-:Y:S01]  /*0f10*/  SHF.R.U32.HI R2, RZ, 0x2, R3 ;  /* 0x00000002ff027819 */ /* 0x001fe20000011603 */
[----:B------:R-:W-:Y:S01]  /*0f20*/  VIADD R14, R14, 0xd9fc63dd ;  /* 0xd9fc63dd0e0e7836 */ /* 0x000fe20000000000 */
[----:B------:R-:W0:Y:S01]  /*0f30*/  LDCU.128 UR8, c[0x0][0x380] ;  /* 0x00007000ff0877ac */ /* 0x000e220008000c00 */
[----:B------:R-:W-:Y:S01]  /*0f40*/  IMAD.MOV.U32 R13, RZ, RZ, R4 ;  /* 0x000000ffff0d7224 */ /* 0x000fe200078e0004 */
[----:B------:R-:W-:Y:S01]  /*0f50*/  LOP3.LUT R2, R2, R3, RZ, 0x3c, !PT ;  /* 0x0000000302027212 */ /* 0x000fe200078e3cff */
[----:B------:R-:W-:Y:S01]  /*0f60*/  IMAD.SHL.U32 R3, R5, 0x10, RZ ;  /* 0x0000001005037824 */ /* 0x000fe200078e00ff */
[----:B------:R-:W-:Y:S01]  /*0f70*/  STG.E.64 desc[UR4][R8.64+0x18], RZ ;  /* 0x000018ff08007986 */ /* 0x000fe2000c101b04 */
[----:B------:R-:W-:Y:S02]  /*0f80*/  IMAD.MOV.U32 R12, RZ, RZ, R7 ;  /* 0x000000ffff0c7224 */ /* 0x000fe400078e0007 */
[----:B------:R-:W-:Y:S01]  /*0f90*/  IMAD.SHL.U32 R10, R2, 0x2, RZ ;  /* 0x00000002020a7824 */ /* 0x000fe200078e00ff */
[----:B------:R-:W-:Y:S01]  /*0fa0*/  STG.E desc[UR4][R8.64+0x20], RZ ;  /* 0x000020ff08007986 */ /* 0x000fe2000c101904 */
[----:B------:R-:W-:-:S02]  /*0fb0*/  IMAD.MOV.U32 R15, RZ, RZ, R6 ;  /* 0x000000ffff0f7224 */ /* 0x000fc400078e0006 */
[----:B------:R-:W-:Y:S01]  /*0fc0*/  IMAD.MOV.U32 R18, RZ, RZ, R5 ;  /* 0x000000ffff127224 */ /* 0x000fe200078e0005 */
[----:B------:R-:W-:Y:S01]  /*0fd0*/  LOP3.LUT R10, R2, R10, R3, 0x96, !PT ;  /* 0x0000000a020a7212 */ /* 0x000fe200078e9603 */
[----:B------:R1:W-:Y:S01]  /*0fe0*/  STG.E.64 desc[UR4][R8.64+0x8], R12 ;  /* 0x0000080c08007986 */ /* 0x0003e2000c101b04 */
[----:B------:R-:W-:Y:S02]  /*0ff0*/  SHF.R.S32.HI R3, RZ, 0x1f, R0 ;  /* 0x0000001fff037819 */ /* 0x000fe40000011400 */
[----:B------:R-:W-:Y:S01]  /*1000*/  LOP3.LUT R19, R10, R5, RZ, 0x3c, !PT ;  /* 0x000000050a137212 */ /* 0x000fe200078e3cff */
[----:B------:R2:W-:Y:S01]  /*1010*/  STG.E.64 desc[UR4][R8.64], R14 ;  /* 0x0000000e08007986 */ /* 0x0005e2000c101b04 */
[C---:B------:R-:W-:Y:S01]  /*1020*/  SHF.L.U64.HI R2, R0.reuse, 0x2, R3 ;  /* 0x0000000200027819 */ /* 0x040fe20000010203 */
[----:B------:R-:W-:Y:S02]  /*1030*/  IMAD.SHL.U32 R3, R0, 0x4, RZ ;  /* 0x0000000400037824 */ /* 0x000fe400078e00ff */
[----:B------:R-:W-:Y:S01]  /*1040*/  IMAD.IADD R10, R19, 0x1, R14 ;  /* 0x00000001130a7824 */ /* 0x000fe200078e020e */
[----:B------:R-:W-:Y:S02]  /*1050*/  STG.E.64 desc[UR4][R8.64+0x10], R18 ;  /* 0x0000101208007986 */ /* 0x000fe4000c101b04 */
[----:B0-----:R-:W-:Y:S01]  /*1060*/  IADD3 R4, P0, PT, R3, UR8, RZ ;  /* 0x0000000803047c10 */ /* 0x001fe2000ff1e0ff */
[----:B------:R-:W-:Y:S01]  /*1070*/  IMAD.HI.U32 R11, R10, 0xfe03f81, RZ ;  /* 0x0fe03f810a0b7827 */ /* 0x000fe200078e00ff */
[----:B------:R-:W-:Y:S02]  /*1080*/  STG.E.64 desc[UR4][R8.64+0x28], RZ ;  /* 0x000028ff08007986 */ /* 0x000fe4000c101b04 */
[----:B------:R-:W-:-:S02]  /*1090*/  IADD3.X R5, PT, PT, R2, UR9, RZ, P0, !PT ;  /* 0x0000000902057c10 */ /* 0x000fc400087fe4ff */
[----:B------:R-:W-:-:S05]  /*10a0*/  SHF.R.U32.HI R11, RZ, 0x3, R11 ;  /* 0x00000003ff0b7819 */ /* 0x000fca000001160b */
[----:B------:R-:W-:-:S05]  /*10b0*/  IMAD R11, R11, -0x81, R10 ;  /* 0xffffff7f0b0b7824 */ /* 0x000fca00078e020a */
[----:B------:R-:W-:-:S05]  /*10c0*/  I2FP.F32.U32 R7, R11 ;  /* 0x0000000b00077245 */ /* 0x000fca0000201000 */
[----:B------:R0:W-:Y:S04]  /*10d0*/  STG.E desc[UR4][R4.64], R7 ;  /* 0x0000000704007986 */ /* 0x0001e8000c101904 */
[----:B------:R-:W3:Y:S04]  /*10e0*/  LDG.E.64 R16, desc[UR4][R8.64] ;  /* 0x0000000408107981 */ /* 0x000ee8000c1e1b00 */
[----:B------:R-:W2:Y:S04]  /*10f0*/  LDG.E.64 R10, desc[UR4][R8.64+0x10] ;  /* 0x00001004080a7981 */ /* 0x000ea8000c1e1b00 */
[----:B-1----:R-:W4:Y:S01]  /*1100*/  LDG.E.64 R12, desc[UR4][R8.64+0x8] ;  /* 0x00000804080c7981 */ /* 0x002f22000c1e1b00 */
[----:B---3--:R-:W-:Y:S01]  /*1110*/  SHF.R.U32.HI R0, RZ, 0x2, R17 ;  /* 0x00000002ff007819 */ /* 0x008fe20000011611 */
[----:B------:R-:W-:-:S03]  /*1120*/  VIADD R16, R16, 0x587c5 ;  /* 0x000587c510107836 */ /* 0x000fc60000000000 */
[----:B------:R-:W-:Y:S01]  /*1130*/  LOP3.LUT R0, R0, R17, RZ, 0x3c, !PT ;  /* 0x0000001100007212 */ /* 0x000fe200078e3cff */
[----:B--2---:R-:W-:Y:S02]  /*1140*/  IMAD.SHL.U32 R15, R11, 0x10, RZ ;  /* 0x000000100b0f7824 */ /* 0x004fe400078e00ff */
[----:B------:R-:W-:Y:S02]  /*1150*/  IMAD.MOV.U32 R21, RZ, RZ, R10 ;  /* 0x000000ffff157224 */ /* 0x000fe400078e000a */
[C---:B------:R-:W-:Y:S02]  /*1160*/  IMAD.SHL.U32 R6, R0.reuse, 0x2, RZ ;  /* 0x0000000200067824 */ /* 0x040fe400078e00ff */
[----:B------:R-:W-:Y:S02]  /*1170*/  IMAD.MOV.U32 R22, RZ, RZ, R11 ;  /* 0x000000ffff167224 */ /* 0x000fe400078e000b */
[----:B----4-:R-:W-:Y:S01]  /*1180*/  IMAD.MOV.U32 R20, RZ, RZ, R13 ;  /* 0x000000ffff147224 */ /* 0x010fe200078e000d */
[----:B------:R-:W-:Y:S01]  /*1190*/  LOP3.LUT R6, R0, R6, R15, 0x96, !PT ;  /* 0x0000000600067212 */ /* 0x000fe200078e960f */
[----:B------:R-:W-:-:S03]  /*11a0*/  IMAD.MOV.U32 R17, RZ, RZ, R12 ;  /* 0x000000ffff117224 */ /* 0x000fc600078e000c */
[----:B------:R-:W-:Y:S01]  /*11b0*/  LOP3.LUT R23, R6, R11, RZ, 0x3c, !PT ;  /* 0x0000000b06177212 */ /* 0x000fe200078e3cff */
[----:B------:R-:W-:Y:S04]  /*11c0*/  STG.E.64 desc[UR4][R8.64+0x8], R20 ;  /* 0x0000081408007986 */ /* 0x000fe8000c101b04 */
[----:B------:R-:W-:Y:S01]  /*11d0*/  IMAD.IADD R0, R23, 0x1, R16 ;  /* 0x0000000117007824 */ /* 0x000fe200078e0210 */
[----:B------:R-:W-:Y:S03]  /*11e0*/  STG.E.64 desc[UR4][R8.64+0x10], R22 ;  /* 0x0000101608007986 */ /* 0x000fe6000c101b04 */
[----:B------:R-:W-:Y:S01]  /*11f0*/  IMAD.HI.U32 R6, R0, 0xfe03f81, RZ ;  /* 0x0fe03f8100067827 */ /* 0x000fe200078e00ff */
[----:B------:R1:W-:Y:S04]  /*1200*/  STG.E.64 desc[UR4][R8.64], R16 ;  /* 0x0000001008007986 */ /* 0x0003e8000c101b04 */
[----:B0-----:R-:W-:-:S02]  /*1210*/  SHF.R.U32.HI R7, RZ, 0x3, R6 ;  /* 0x00000003ff077819 */ /* 0x001fc40000011606 */
[----:B------:R-:W-:-:S03]  /*1220*/  IADD3 R6, P0, PT, R3, UR10, RZ ;  /* 0x0000000a03067c10 */ /* 0x000fc6000ff1e0ff */
[----:B------:R-:W-:Y:S01]  /*1230*/  IMAD R0, R7, -0x81, R0 ;  /* 0xffffff7f07007824 */ /* 0x000fe200078e0200 */
[----:B------:R-:W-:-:S04]  /*1240*/  IADD3.X R7, PT, PT, R2, UR11, RZ, P0, !PT ;  /* 0x0000000b02077c10 */ /* 0x000fc800087fe4ff */
[----:B------:R-:W-:-:S05]  /*1250*/  I2FP.F32.U32 R19, R0 ;  /* 0x0000000000137245 */ /* 0x000fca0000201000 */
[----:B------:R0:W-:Y:S04]  /*1260*/  STG.E desc[UR4][R6.64], R19 ;  /* 0x0000001306007986 */ /* 0x0001e8000c101904 */
[----:B------:R-:W2:Y:S04]  /*1270*/  LDG.E.64 R14, desc[UR4][R8.64] ;  /* 0x00000004080e7981 */ /* 0x000ea8000c1e1b00 */
[----:B------:R-:W3:Y:S04]  /*1280*/  LDG.E.64 R10, desc[UR4][R8.64+0x10] ;  /* 0x00001004080a7981 */ /* 0x000ee8000c1e1b00 */
[----:B------:R-:W4:Y:S01]  /*1290*/  LDG.E.64 R12, desc[UR4][R8.64+0x8] ;  /* 0x00000804080c7981 */ /* 0x000f22000c1e1b00 */
[----:B------:R-:W-:Y:S01]  /*12a0*/  BSSY.RECONVERGENT B0, `(.L_x_99) ;  /* 0x000001e000007945 */ /* 0x000fe20003800200 */
[----:B--2---:R-:W-:-:S04]  /*12b0*/  SHF.R.U32.HI R0, RZ, 0x2, R15 ;  /* 0x00000002ff007819 */ /* 0x004fc8000001160f */
[----:B------:R-:W-:Y:S01]  /*12c0*/  LOP3.LUT R0, R0, R15, RZ, 0x3c, !PT ;  /* 0x0000000f00007212 */ /* 0x000fe200078e3cff */
[----:B---3--:R-:W-:Y:S02]  /*12d0*/  IMAD.SHL.U32 R15, R11, 0x10, RZ ;  /* 0x000000100b0f7824 */ /* 0x008fe400078e00ff */
[----:B-1----:R-:W-:Y:S02]  /*12e0*/  IMAD.MOV.U32 R17, RZ, RZ, R10 ;  /* 0x000000ffff117224 */ /* 0x002fe400078e000a */
[C---:B------:R-:W-:Y:S02]  /*12f0*/  IMAD.SHL.U32 R18, R0.reuse, 0x2, RZ ;  /* 0x0000000200127824 */ /* 0x040fe400078e00ff */
[----:B----4-:R-:W-:Y:S02]  /*1300*/  IMAD.MOV.U32 R16, RZ, RZ, R13 ;  /* 0x000000ffff107224 */ /* 0x010fe400078e000d */
[----:B0-----:R-:W-:Y:S01]  /*1310*/  IMAD.MOV.U32 R19, RZ, RZ, R12 ;  /* 0x000000ffff137224 */ /* 0x001fe200078e000c */
[----:B------:R-:W-:Y:S01]  /*1320*/  LOP3.LUT R0, R0, R18, R15, 0x96, !PT ;  /* 0x0000001200007212 */ /* 0x000fe200078e960f */
[----:B------:R-:W-:Y:S01]  /*1330*/  VIADD R18, R14, 0x587c5 ;  /* 0x000587c50e127836 */ /* 0x000fe20000000000 */
[----:B------:R0:W-:Y:S01]  /*1340*/  STG.E.64 desc[UR4][R8.64+0x8], R16 ;  /* 0x0000081008007986 */ /* 0x0001e2000c101b04 */
[----:B------:R-:W-:Y:S01]  /*1350*/  IMAD.MOV.U32 R14, RZ, RZ, R11 ;  /* 0x000000ffff0e7224 */ /* 0x000fe200078e000b */
[----:B------:R-:W-:-:S02]  /*1360*/  LOP3.LUT R15, R0, R11, RZ, 0x3c, !PT ;  /* 0x0000000b000f7212 */ /* 0x000fc400078e3cff */
[----:B------:R0:W-:Y:S03]  /*1370*/  STG.E.64 desc[UR4][R8.64], R18 ;  /* 0x0000001208007986 */ /* 0x0001e6000c101b04 */
[----:B------:R-:W-:Y:S01]  /*1380*/  IMAD.IADD R0, R15, 0x1, R18 ;  /* 0x000000010f007824 */ /* 0x000fe200078e0212 */
[----:B------:R0:W-:Y:S04]  /*1390*/  STG.E.64 desc[UR4][R8.64+0x10], R14 ;  /* 0x0000100e08007986 */ /* 0x0001e8000c101b04 */
[----:B------:R-:W-:-:S04]  /*13a0*/  LOP3.LUT R0, R0, 0x1, RZ, 0xc0, !PT ;  /* 0x0000000100007812 */ /* 0x000fc800078ec0ff */
[----:B------:R-:W-:-:S13]  /*13b0*/  ISETP.NE.U32.AND P0, PT, R0, 0x1, PT ;  /* 0x000000010000780c */ /* 0x000fda0003f05070 */
[----:B0-----:R-:W-:Y:S05]  /*13c0*/  @!P0 BRA `(.L_x_100) ;  /* 0x00000000002c8947 */ /* 0x001fea0003800000 */
[----:B------:R-:W2:Y:S02]  /*13d0*/  LDG.E R0, desc[UR4][R4.64] ;  /* 0x0000000404007981 */ /* 0x000ea4000c1e1900 */
[----:B--2---:R-:W-:-:S05]  /*13e0*/  FADD R17, -R0, -RZ ;  /* 0x800000ff00117221 */ /* 0x004fca0000000100 */
[----:B------:R0:W-:Y:S04]  /*13f0*/  STG.E desc[UR4][R4.64], R17 ;  /* 0x0000001104007986 */ /* 0x0001e8000c101904 */
[----:B------:R-:W2:Y:S04]  /*1400*/  LDG.E.64 R14, desc[UR4][R8.64+0x8] ;  /* 0x00000804080e7981 */ /* 0x000ea8000c1e1b00 */
[----:B------:R-:W3:Y:S04]  /*1410*/  LDG.E.64 R18, desc[UR4][R8.64] ;  /* 0x0000000408127981 */ /* 0x000ee8000c1e1b00 */
[----:B------:R-:W4:Y:S01]  /*1420*/  LDG.E.64 R20, desc[UR4][R8.64+0x10] ;  /* 0x0000100408147981 */ /* 0x000f22000c1e1b00 */
[----:B--2---:R-:W-:-:S02]  /*1430*/  IMAD.MOV.U32 R10, RZ, RZ, R15 ;  /* 0x000000ffff0a7224 */ /* 0x004fc400078e000f */
[----:B------:R-:W-:Y:S02]  /*1440*/  IMAD.MOV.U32 R13, RZ, RZ, R14 ;  /* 0x000000ffff0d7224 */ /* 0x000fe400078e000e */
[----:B---3--:R-:W-:Y:S02]  /*1450*/  IMAD.MOV.U32 R12, RZ, RZ, R19 ;  /* 0x000000ffff0c7224 */ /* 0x008fe400078e0013 */
[----:B----4-:R-:W-:Y:S02]  /*1460*/  IMAD.MOV.U32 R15, RZ, RZ, R21 ;  /* 0x000000ffff0f7224 */ /* 0x010fe400078e0015 */
[----:B0-----:R-:W-:-:S07]  /*1470*/  IMAD.MOV.U32 R11, RZ, RZ, R20 ;  /* 0x000000ffff0b7224 */ /* 0x001fce00078e0014 */
.L_x_100:
[----:B------:R-:W-:Y:S05]  /*1480*/  BSYNC.RECONVERGENT B0 ;  /* 0x0000000000007941 */ /* 0x000fea0003800200 */
.L_x_99:
[----:B------:R-:W-:Y:S01]  /*1490*/  SHF.R.U32.HI R5, RZ, 0x2, R12 ;  /* 0x00000002ff057819 */ /* 0x000fe2000001160c */
[----:B------:R-:W-:Y:S01]  /*14a0*/  IMAD.SHL.U32 R0, R15, 0x10, RZ ;  /* 0x000000100f007824 */ /* 0x000fe200078e00ff */
[----:B------:R0:W-:Y:S01]  /*14b0*/  STG.E.64 desc[UR4][R8.64+0x8], R10 ;  /* 0x0000080a08007986 */ /* 0x0001e2000c101b04 */
[----:B------:R-:W-:Y:S01]  /*14c0*/  VIADD R18, R18, 0x587c5 ;  /* 0x000587c512127836 */ /* 0x000fe20000000000 */
[----:B------:R-:W-:Y:S01]  /*14d0*/  LOP3.LUT R5, R5, R12, RZ, 0x3c, !PT ;  /* 0x0000000c05057212 */ /* 0x000fe200078e3cff */
[----:B------:R-:W-:Y:S01]  /*14e0*/  IMAD.MOV.U32 R19, RZ, RZ, R13 ;  /* 0x000000ffff137224 */ /* 0x000fe200078e000d */
[----:B------:R-:W1:Y:S03]  /*14f0*/  LDCU.128 UR8, c[0x0][0x390] ;  /* 0x00007200ff0877ac */ /* 0x000e660008000c00 */
[C---:B------:R-:W-:Y:S01]  /*1500*/  IMAD.SHL.U32 R4, R5.reuse, 0x2, RZ ;  /* 0x0000000205047824 */ /* 0x040fe200078e00ff */
[----:B------:R2:W-:Y:S04]  /*1510*/  STG.E.64 desc[UR4][R8.64], R18 ;  /* 0x0000001208007986 */ /* 0x0005e8000c101b04 */
[----:B------:R-:W-:Y:S01]  /*1520*/  LOP3.LUT R0, R5, R4, R0, 0x96, !PT ;  /* 0x0000000405007212 */ /* 0x000fe200078e9600 */
[----:B------:R-:W-:-:S03]  /*1530*/  IMAD.MOV.U32 R4, RZ, RZ, R15 ;  /* 0x000000ffff047224 */ /* 0x000fc600078e000f */
[----:B------:R-:W-:-:S05]  /*1540*/  LOP3.LUT R5, R0, R15, RZ, 0x3c, !PT ;  /* 0x0000000f00057212 */ /* 0x000fca00078e3cff */
[----:B------:R-:W-:Y:S01]  /*1550*/  IMAD.IADD R0, R5, 0x1, R18 ;  /* 0x0000000105007824 */ /* 0x000fe200078e0212 */
[----:B------:R3:W-:Y:S04]  /*1560*/  STG.E.64 desc[UR4][R8.64+0x10], R4 ;  /* 0x0000100408007986 */ /* 0x0007e8000c101b04 */
[----:B------:R-:W-:-:S04]  /*1570*/  LOP3.LUT R0, R0, 0x1, RZ, 0xc0, !PT ;  /* 0x0000000100007812 */ /* 0x000fc800078ec0ff */
[----:B------:R-:W-:-:S13]  /*1580*/  ISETP.NE.U32.AND P0, PT, R0, 0x1, PT ;  /* 0x000000010000780c */ /* 0x000fda0003f05070 */
[----:B------:R-:W4:Y:S02]  /*1590*/  @!P0 LDG.E R0, desc[UR4][R6.64] ;  /* 0x0000000406008981 */ /* 0x000f24000c1e1900 */
[----:B----4-:R-:W-:-:S05]  /*15a0*/  @!P0 FADD R21, -R0, -RZ ;  /* 0x800000ff00158221 */ /* 0x010fca0000000100 */
[----:B------:R1:W-:Y:S04]  /*15b0*/  @!P0 STG.E desc[UR4][R6.64], R21 ;  /* 0x0000001506008986 */ /* 0x0003e8000c101904 */
[----:B------:R-:W4:Y:S04]  /*15c0*/  @!P0 LDG.E.64 R22, desc[UR4][R8.64] ;  /* 0x0000000408168981 */ /* 0x000f28000c1e1b00 */
[----:B------:R-:W3:Y:S04]  /*15d0*/  @!P0 LDG.E.64 R16, desc[UR4][R8.64+0x10] ;  /* 0x0000100408108981 */ /* 0x000ee8000c1e1b00 */
[----:B0-----:R-:W5:Y:S01]  /*15e0*/  @!P0 LDG.E.64 R10, desc[UR4][R8.64+0x8] ;  /* 0x00000804080a8981 */ /* 0x001f62000c1e1b00 */
[----:B----4-:R-:W-:-:S02]  /*15f0*/  @!P0 IMAD.MOV.U32 R13, RZ, RZ, R23 ;  /* 0x000000ffff0d8224 */ /* 0x010fc400078e0017 */
[----:B--2---:R-:W-:Y:S02]  /*1600*/  @!P0 IMAD.MOV.U32 R18, RZ, RZ, R22 ;  /* 0x000000ffff128224 */ /* 0x004fe400078e0016 */
[----:B---3--:R-:W-:Y:S01]  /*1610*/  @!P0 IMAD.MOV.U32 R5, RZ, RZ, R17 ;  /* 0x000000ffff058224 */ /* 0x008fe200078e0011 */
[----:B------:R-:W-:Y:S01]  /*1620*/  SHF.R.U32.HI R0, RZ, 0x2, R13 ;  /* 0x00000002ff007819 */ /* 0x000fe2000001160d */
[----:B------:R-:W-:Y:S02]  /*1630*/  VIADD R18, R18, 0x587c5 ;  /* 0x000587c512127836 */ /* 0x000fe40000000000 */
[----:B------:R-:W-:Y:S01]  /*1640*/  @!P0 IMAD.MOV.U32 R15, RZ, RZ, R16 ;  /* 0x000000ffff0f8224 */ /* 0x000fe200078e0010 */
[----:B------:R-:W-:Y:S01]  /*1650*/  LOP3.LUT R0, R0, R13, RZ, 0x3c, !PT ;  /* 0x0000000d00007212 */ /* 0x000fe200078e3cff */
[----:B------:R-:W-:Y:S01]  /*1660*/  IMAD.SHL.U32 R13, R5, 0x10, RZ ;  /* 0x00000010050d7824 */ /* 0x000fe200078e00ff */
[----:B-1----:R-:W-:Y:S01]  /*1670*/  IADD3 R6, P0, PT, R3, UR8, RZ ;  /* 0x0000000803067c10 */ /* 0x002fe2000ff1e0ff */
[----:B-----5:R-:W-:-:S02]  /*1680*/  IMAD.MOV.U32 R16, RZ, RZ, R11 ;  /* 0x000000ffff107224 */ /* 0x020fc400078e000b */
[C---:B------:R-:W-:Y:S02]  /*1690*/  IMAD.SHL.U32 R4, R0.reuse, 0x2, RZ ;  /* 0x0000000200047824 */ /* 0x040fe400078e00ff */
[----:B------:R-:W-:Y:S02]  /*16a0*/  IMAD.MOV.U32 R19, RZ, RZ, R10 ;  /* 0x000000ffff137224 */ /* 0x000fe400078e000a */
[----:B------:R-:W-:Y:S01]  /*16b0*/  IMAD.MOV.U32 R17, RZ, RZ, R15 ;  /* 0x000000ffff117224 */ /* 0x000fe200078e000f */
[----:B------:R-:W-:Y:S01]  /*16c0*/  LOP3.LUT R4, R0, R4, R13, 0x96, !PT ;  /* 0x0000000400047212 */ /* 0x000fe200078e960d */
[----:B------:R-:W-:Y:S01]  /*16d0*/  IMAD.MOV.U32 R20, RZ, RZ, R5 ;  /* 0x000000ffff147224 */ /* 0x000fe200078e0005 */
[----:B------:R-:W-:Y:S02]  /*16e0*/  STG.E.64 desc[UR4][R8.64], R18 ;  /* 0x0000001208007986 */ /* 0x000fe4000c101b04 */
[----:B------:R-:W-:Y:S02]  /*16f0*/  LOP3.LUT R21, R4, R5, RZ, 0x3c, !PT ;  /* 0x0000000504157212 */ /* 0x000fe400078e3cff */
[----:B------:R-:W-:Y:S03]  /*1700*/  STG.E.64 desc[UR4][R8.64+0x8], R16 ;  /* 0x0000081008007986 */ /* 0x000fe6000c101b04 */
[----:B------:R-:W-:Y:S01]  /*1710*/  IMAD.IADD R0, R21, 0x1, R18 ;  /* 0x0000000115007824 */ /* 0x000fe200078e0212 */
[----:B------:R0:W-:Y:S03]  /*1720*/  STG.E.64 desc[UR4][R8.64+0x10], R20 ;  /* 0x0000101408007986 */ /* 0x0001e6000c101b04 */
[----:B------:R-:W-:-:S04]  /*1730*/  IMAD.HI.U32 R7, R0, -0x4bd1ff25, RZ ;  /* 0xb42e00db00077827 */ /* 0x000fc800078e00ff */
[----:B------:R-:W-:-:S05]  /*1740*/  IMAD.IADD R4, R0, 0x1, -R7 ;  /* 0x0000000100047824 */ /* 0x000fca00078e0a07 */
[----:B------:R-:W-:-:S04]  /*1750*/  LEA.HI R4, R4, R7, RZ, 0x1f ;  /* 0x0000000704047211 */ /* 0x000fc800078ff8ff */
[----:B------:R-:W-:-:S05]  /*1760*/  SHF.R.U32.HI R7, RZ, 0x9, R4 ;  /* 0x00000009ff077819 */ /* 0x000fca0000011604 */
[----:B------:R-:W-:-:S04]  /*1770*/  IMAD R7, R7, -0x259, R0 ;  /* 0xfffffda707077824 */ /* 0x000fc800078e0200 */
[----:B------:R-:W-:Y:S01]  /*1780*/  VIADD R0, R7, 0x1e ;  /* 0x0000001e07007836 */ /* 0x000fe20000000000 */
[----:B------:R-:W-:-:S04]  /*1790*/  IADD3.X R7, PT, PT, R2, UR9, RZ, P0, !PT ;  /* 0x0000000902077c10 */ /* 0x000fc800087fe4ff */
[----:B------:R-:W-:-:S05]  /*17a0*/  I2FP.F32.U32 R5, R0 ;  /* 0x0000000000057245 */ /* 0x000fca0000201000 */
[----:B------:R1:W-:Y:S04]  /*17b0*/  STG.E desc[UR4][R6.64], R5 ;  /* 0x0000000506007986 */ /* 0x0003e8000c101904 */
[----:B------:R-:W2:Y:S04]  /*17c0*/  LDG.E.64 R14, desc[UR4][R8.64] ;  /* 0x00000004080e7981 */ /* 0x000ea8000c1e1b00 */
[----:B------:R-:W3:Y:S04]  /*17d0*/  LDG.E.64 R12, desc[UR4][R8.64+0x10] ;  /* 0x00001004080c7981 */ /* 0x000ee8000c1e1b00 */
[----:B------:R-:W4:Y:S01]  /*17e0*/  LDG.E.64 R10, desc[UR4][R8.64+0x8] ;  /* 0x00000804080a7981 */ /* 0x000f22000c1e1b00 */
[----:B--2---:R-:W-:Y:S01]  /*17f0*/  SHF.R.U32.HI R0, RZ, 0x2, R15 ;  /* 0x00000002ff007819 */ /* 0x004fe2000001160f */
[----:B------:R-:W-:-:S03]  /*1800*/  VIADD R14, R14, 0x587c5 ;  /* 0x000587c50e0e7836 */ /* 0x000fc60000000000 */
[----:B------:R-:W-:Y:S01]  /*1810*/  LOP3.LUT R0, R0, R15, RZ, 0x3c, !PT ;  /* 0x0000000f00007212 */ /* 0x000fe200078e3cff */
[----:B---3--:R-:W-:Y:S02]  /*1820*/  IMAD.SHL.U32 R15, R13, 0x10, RZ ;  /* 0x000000100d0f7824 */ /* 0x008fe400078e00ff */
[----:B0-----:R-:W-:Y:S02]  /*1830*/  IMAD.MOV.U32 R21, RZ, RZ, R12 ;  /* 0x000000ffff157224 */ /* 0x001fe400078e000c */
        /* <DEDUP_REMOVED lines=9> */
[C---:B-1----:R-:W-:Y:S01]  /*18d0*/  IMAD.HI.U32 R5, R0.reuse, -0x4bd1ff25, RZ ;  /* 0xb42e00db00057827 */ /* 0x042fe200078e00ff */
[----:B------:R-:W-:Y:S03]  /*18e0*/  STG.E.64 desc[UR4][R8.64], R14 ;  /* 0x0000000e08007986 */ /* 0x000fe6000c101b04 */
[----:B------:R-:W-:-:S05]  /*18f0*/  IMAD.IADD R4, R0, 0x1, -R5 ;  /* 0x0000000100047824 */ /* 0x000fca00078e0a05 */
[----:B------:R-:W-:-:S04]  /*1900*/  LEA.HI R4, R4, R5, RZ, 0x1f ;  /* 0x0000000504047211 */ /* 0x000fc800078ff8ff */
[----:B------:R-:W-:Y:S02]  /*1910*/  SHF.R.U32.HI R5, RZ, 0x9, R4 ;  /* 0x00000009ff057819 */ /* 0x000fe40000011604 */
[----:B------:R-:W-:-:S03]  /*1920*/  IADD3 R4, P0, PT, R3, UR10, RZ ;  /* 0x0000000a03047c10 */ /* 0x000fc6000ff1e0ff */
        /* <DEDUP_REMOVED lines=8> */
[----:B------:R-:W-:Y:S01]  /*19b0*/  BSSY.RECONVERGENT B0, `(.L_x_101) ;  /* 0x000001a000007945 */ /* 0x000fe20003800200 */
[----:B--2---:R-:W-:Y:S01]  /*19c0*/  SHF.R.U32.HI R0, RZ, 0x2, R19 ;  /* 0x00000002ff007819 */ /* 0x004fe20000011613 */
[----:B------:R-:W-:-:S03]  /*19d0*/  VIADD R18, R18, 0x587c5 ;  /* 0x000587c512127836 */ /* 0x000fc60000000000 */
[----:B------:R-:W-:Y:S01]  /*19e0*/  LOP3.LUT R0, R0, R19, RZ, 0x3c, !PT ;  /* 0x0000001300007212 */ /* 0x000fe200078e3cff */
[----:B---3--:R-:W-:Y:S02]  /*19f0*/  IMAD.SHL.U32 R19, R13, 0x10, RZ ;  /* 0x000000100d137824 */ /* 0x008fe400078e00ff */
[----:B0-----:R-:W-:Y:S02]  /*1a00*/  IMAD.MOV.U32 R17, RZ, RZ, R12 ;  /* 0x000000ffff117224 */ /* 0x001fe400078e000c */
[----:B------:R-:W-:Y:S02]  /*1a10*/  IMAD.SHL.U32 R16, R0, 0x2, RZ ;  /* 0x0000000200107824 */ /* 0x000fe400078e00ff */
[----:B------:R-:W-:-:S03]  /*1a20*/  IMAD.MOV.U32 R20, RZ, RZ, R13 ;  /* 0x000000ffff147224 */ /* 0x000fc600078e000d */
[----:B------:R-:W-:Y:S01]  /*1a30*/  LOP3.LUT R16, R0, R16, R19, 0x96, !PT ;  /* 0x0000001000107212 */ /* 0x000fe200078e9613 */
[----:B----4-:R-:W-:-:S03]  /*1a40*/  IMAD.MOV.U32 R19, RZ, RZ, R10 ;  /* 0x000000ffff137224 */ /* 0x010fc600078e000a */
[----:B------:R-:W-:Y:S01]  /*1a50*/  LOP3.LUT R21, R16, R13, RZ, 0x3c, !PT ;  /* 0x0000000d10157212 */ /* 0x000fe200078e3cff */
[----:B------:R-:W-:Y:S01]  /*1a60*/  IMAD.MOV.U32 R16, RZ, RZ, R11 ;  /* 0x000000ffff107224 */ /* 0x000fe200078e000b */
[----:B------:R0:W-:Y:S03]  /*1a70*/  STG.E.64 desc[UR4][R8.64], R18 ;  /* 0x0000001208007986 */ /* 0x0001e6000c101b04 */
[----:B------:R-:W-:Y:S01]  /*1a80*/  IMAD.IADD R0, R21, 0x1, R18 ;  /* 0x0000000115007824 */ /* 0x000fe200078e0212 */
[----:B------:R0:W-:Y:S03]  /*1a90*/  STG.E.64 desc[UR4][R8.64+0x10], R20 ;  /* 0x0000101408007986 */ /* 0x0001e6000c101b04 */
[C---:B------:R-:W-:Y:S01]  /*1aa0*/  IMAD.HI.U32 R15, R0.reuse, -0x4bd1ff25, RZ ;  /* 0xb42e00db000f7827 */ /* 0x040fe200078e00ff */
[----:B------:R0:W-:Y:S03]  /*1ab0*/  STG.E.64 desc[UR4][R8.64+0x8], R16 ;  /* 0x0000081008007986 */ /* 0x0001e6000c101b04 */
[----:B------:R-:W-:-:S05]  /*1ac0*/  IMAD.IADD R14, R0, 0x1, -R15 ;  /* 0x00000001000e7824 */ /* 0x000fca00078e0a0f */
[----:B------:R-:W-:-:S04]  /*1ad0*/  LEA.HI R14, R14, R15, RZ, 0x1f ;  /* 0x0000000f0e0e7211 */ /* 0x000fc800078ff8ff */
[----:B------:R-:W-:-:S05]  /*1ae0*/  SHF.R.U32.HI R15, RZ, 0x9, R14 ;  /* 0x00000009ff0f7819 */ /* 0x000fca000001160e */
[----:B------:R-:W-:Y:S01]  /*1af0*/  IMAD R15, R15, -0x259, R0 ;  /* 0xfffffda70f0f7824 */ /* 0x000fe200078e0200 */
[----:B------:R-:W-:-:S03]  /*1b00*/  MOV R0, 0x1b50 ;  /* 0x00001b5000007802 */ /* 0x000fc60000000f00 */
[----:B------:R-:W-:-:S04]  /*1b10*/  VIADD R15, R15, 0x1e ;  /* 0x0000001e0f0f7836 */ /* 0x000fc80000000000 */
[----:B------:R-:W1:Y:S02]  /*1b20*/  I2F.F64.U32 R34, R15 ;  /* 0x0000000f00227312 */ /* 0x000e640000201800 */
[----:B01----:R-:W-:-:S07]  /*1b30*/  IMAD.MOV.U32 R22, RZ, RZ, R34 ;  /* 0x000000ffff167224 */ /* 0x003fce00078e0022 */
[----:B------:R-:W-:Y:S05]  /*1b40*/  CALL.REL.NOINC `($_Z11setupFlightPfS_S_S_S_PijP17curandStateXORWOW$__internal_accurate_pow) ;  /* 0x0000001000a07944 */ /* 0x000fea0003c00000 */
[----:B------:R-:W-:Y:S05]  /*1b50*/  BSYNC.RECONVERGENT B0 ;  /* 0x0000000000007941 */ /* 0x000fea0003800200 */
.L_x_101:
[----:B------:R-:W2:Y:S01]  /*1b60*/  LDG.E R34, desc[UR4][R6.64] ;  /* 0x0000000406227981 */ /* 0x000ea2000c1e1900 */
[----:B------:R-:W-:Y:S01]  /*1b70*/  BSSY.RECONVERGENT B0, `(.L_x_102) ;  /* 0x0000009000007945 */ /* 0x000fe20003800200 */
[----:B------:R-:W-:Y:S01]  /*1b80*/  MOV R0, 0x1c00 ;  /* 0x00001c0000007802 */ /* 0x000fe20000000f00 */
[----:B--2---:R-:W0:Y:S02]  /*1b90*/  F2F.F64.F32 R10, R34 ;  /* 0x00000022000a7310 */ /* 0x004e240000201800 */
[----:B0-----:R-:W-:-:S10]  /*1ba0*/  DADD R12, -RZ, |R10| ;  /* 0x00000000ff0c7229 */ /* 0x001fd4000000050a */
[----:B------:R-:W-:Y:S02]  /*1bb0*/  IMAD.MOV.U32 R22, RZ, RZ, R12 ;  /* 0x000000ffff167224 */ /* 0x000fe400078e000c */
[----:B------:R-:W-:Y:S02]  /*1bc0*/  IMAD.MOV.U32 R35, RZ, RZ, R13 ;  /* 0x000000ffff237224 */ /* 0x000fe400078e000d */
[----:B------:R-:W-:Y:S02]  /*1bd0*/  IMAD.MOV.U32 R12, RZ, RZ, R16 ;  /* 0x000000ffff0c7224 */ /* 0x000fe400078e0010 */
[----:B------:R-:W-:-:S07]  /*1be0*/  IMAD.MOV.U32 R13, RZ, RZ, R17 ;  /* 0x000000ffff0d7224 */ /* 0x000fce00078e0011 */
[----:B------:R-:W-:Y:S05]  /*1bf0*/  CALL.REL.NOINC `($_Z11setupFlightPfS_S_S_S_PijP17curandStateXORWOW$__internal_accurate_pow) ;  /* 0x0000001000747944 */ /* 0x000fea0003c00000 */
[----:B------:R-:W-:Y:S05]  /*1c00*/  BSYNC.RECONVERGENT B0 ;  /* 0x0000000000007941 */ /* 0x000fea0003800200 */
.L_x_102:
[----:B------:R-:W-:Y:S01]  /*1c10*/  DADD R14, R10, 2 ;  /* 0x400000000a0e7429 */ /* 0x000fe20000000000 */
[C---:B------:R-:W-:Y:S01]  /*1c20*/  FSETP.NEU.AND P0, PT, R34.reuse, RZ, PT ;  /* 0x000000ff2200720b */ /* 0x040fe20003f0d000 */
[----:B------:R-:W-:Y:S01]  /*1c30*/  BSSY.RECONVERGENT B0, `(.L_x_103) ;  /* 0x000000e000007945 */ /* 0x000fe20003800200 */
[----:B------:R-:W-:-:S07]  /*1c40*/  FSETP.NEU.AND P2, PT, R34, 1, PT ;  /* 0x3f8000002200780b */ /* 0x000fce0003f4d000 */
[----:B------:R-:W-:Y:S01]  /*1c50*/  LOP3.LUT R14, R15, 0x7ff00000, RZ, 0xc0, !PT ;  /* 0x7ff000000f0e7812 */ /* 0x000fe200078ec0ff */
[----:B------:R-:W-:-:S03]  /*1c60*/  IMAD.MOV.U32 R15, RZ, RZ, R17 ;  /* 0x000000ffff0f7224 */ /* 0x000fc600078e0011 */
[----:B------:R-:W-:Y:S01]  /*1c70*/  ISETP.NE.AND P1, PT, R14, 0x7ff00000, PT ;  /* 0x7ff000000e00780c */ /* 0x000fe20003f25270 */
[----:B------:R-:W-:Y:S01]  /*1c80*/  IMAD.MOV.U32 R14, RZ, RZ, R16 ;  /* 0x000000ffff0e7224 */ /* 0x000fe200078e0010 */
[----:B------:R-:W-:-:S11]  /*1c90*/  @!P0 CS2R R14, SRZ ;  /* 0x00000000000e8805 */ /* 0x000fd6000001ff00 */
[----:B------:R-:W-:Y:S05]  /*1ca0*/  @P1 BRA `(.L_x_104) ;  /* 0x0000000000181947 */ /* 0x000fea0003800000 */
[----:B------:R-:W-:-:S13]  /*1cb0*/  FSETP.NAN.AND P0, PT, R34, R34, PT ;  /* 0x000000222200720b */ /* 0x000fda0003f08000 */
[----:B------:R-:W-:Y:S01]  /*1cc0*/  @P0 DADD R14, R10, 2 ;  /* 0x400000000a0e0429 */ /* 0x000fe20000000000 */
[----:B------:R-:W-:Y:S10]  /*1cd0*/  @P0 BRA `(.L_x_104) ;  /* 0x00000000000c0947 */ /* 0x000ff40003800000 */
[----:B------:R-:W-:-:S14]  /*1ce0*/  DSETP.NEU.AND P0, PT, |R10|, +INF , PT ;  /* 0x7ff000000a00742a */ /* 0x000fdc0003f0d200 */
[----:B------:R-:W-:Y:S02]  /*1cf0*/  @!P0 IMAD.MOV.U32 R14, RZ, RZ, 0x0 ;  /* 0x00000000ff0e8424 */ /* 0x000fe400078e00ff */
[----:B------:R-:W-:-:S07]  /*1d00*/  @!P0 IMAD.MOV.U32 R15, RZ, RZ, 0x7ff00000 ;  /* 0x7ff00000ff0f8424 */ /* 0x000fce00078e00ff */
.L_x_104:
[----:B------:R-:W-:Y:S05]  /*1d10*/  BSYNC.RECONVERGENT B0 ;  /* 0x0000000000007941 */ /* 0x000fea0003800200 */
.L_x_103:
[----:B------:R-:W-:Y:S01]  /*1d20*/  FSEL R10, R14, RZ, P2 ;  /* 0x000000ff0e0a7208 */ /* 0x000fe20001000000 */
[----:B------:R-:W-:Y:S01]  /*1d30*/  BSSY.RECONVERGENT B0, `(.L_x_105) ;  /* 0x0000011000007945 */ /* 0x000fe20003800200 */
[----:B------:R-:W-:-:S06]  /*1d40*/  FSEL R11, R15, 1.875, P2 ;  /* 0x3ff000000f0b7808 */ /* 0x000fcc0001000000 */
[----:B------:R-:W-:-:S10]  /*1d50*/  DADD R12, R12, -R10 ;  /* 0x000000000c0c7229 */ /* 0x000fd4000000080a */
[----:B------:R-:W0:Y:S02]  /*1d60*/  F2F.F32.F64 R12, R12 ;  /* 0x0000000c000c7310 */ /* 0x000e240000301000 */
[----:B0-----:R-:W-:-:S06]  /*1d70*/  FADD R10, |R12|, -RZ ;  /* 0x800000ff0c0a7221 */ /* 0x001fcc0000000200 */
[----:B------:R0:W1:Y:S01]  /*1d80*/  MUFU.RSQ R15, |R12| ;  /* 0x4000000c000f7308 */ /* 0x0000620000001400 */
[----:B------:R-:W-:-:S05]  /*1d90*/  VIADD R0, R10, 0xf3000000 ;  /* 0xf30000000a007836 */ /* 0x000fca0000000000 */
[----:B------:R-:W-:-:S13]  /*1da0*/  ISETP.GT.U32.AND P0, PT, R0, 0x727fffff, PT ;  /* 0x727fffff0000780c */ /* 0x000fda0003f04070 */
[----:B01----:R-:W-:Y:S05]  /*1db0*/  @!P0 BRA `(.L_x_106) ;  /* 0x0000000000108947 */ /* 0x003fea0003800000 */
[----:B------:R-:W-:-:S07]  /*1dc0*/  MOV R15, 0x1de0 ;  /* 0x00001de0000f7802 */ /* 0x000fce0000000f00 */
[----:B------:R-:W-:Y:S05]  /*1dd0*/  CALL.REL.NOINC `($__internal_1_$__cuda_sm20_sqrt_rn_f32_slowpath) ;  /* 0x0000000800007944 */ /* 0x000fea0003c00000 */
[----:B------:R-:W-:Y:S01]  /*1de0*/  IMAD.MOV.U32 R11, RZ, RZ, R0 ;  /* 0x000000ffff0b7224 */ /* 0x000fe200078e0000 */
[----:B------:R-:W-:Y:S06]  /*1df0*/  BRA `(.L_x_107) ;  /* 0x0000000000107947 */ /* 0x000fec0003800000 */
.L_x_106:
[----:B------:R-:W-:Y:S01]  /*1e00*/  FMUL.FTZ R11, |R12|, R15 ;  /* 0x0000000f0c0b7220 */ /* 0x000fe20000410200 */
[----:B------:R-:W-:-:S03]  /*1e10*/  FMUL.FTZ R10, R15, 0.5 ;  /* 0x3f0000000f0a7820 */ /* 0x000fc60000410000 */
[----:B------:R-:W-:-:S04]  /*1e20*/  FFMA R0, -R11, R11, |R12| ;  /* 0x0000000b0b007223 */ /* 0x000fc8000000050c */
[----:B------:R-:W-:-:S07]  /*1e30*/  FFMA R11, R0, R10, R11 ;  /* 0x0000000a000b7223 */ /* 0x000fce000000000b */
.L_x_107:
[----:B------:R-:W-:Y:S05]  /*1e40*/  BSYNC.RECONVERGENT B0 ;  /* 0x0000000000007941 */ /* 0x000fea0003800200 */
.L_x_105:
[----:B------:R0:W-:Y:S04]  /*1e50*/  STG.E desc[UR4][R4.64], R11 ;  /* 0x0000000b04007986 */ /* 0x0001e8000c101904 */
[----:B------:R-:W2:Y:S01]  /*1e60*/  LDG.E R0, desc[UR4][R6.64] ;  /* 0x0000000406007981 */ /* 0x000ea2000c1e1900 */
[----:B------:R-:W-:Y:S01]  /*1e70*/  IMAD.MOV.U32 R13, RZ, RZ, 0x3991a2b4 ;  /* 0x3991a2b4ff0d7424 */ /* 0x000fe200078e00ff */
[----:B------:R-:W-:Y:S01]  /*1e80*/  BSSY.RECONVERGENT B0, `(.L_x_108) ;  /* 0x000000d000007945 */ /* 0x000fe20003800200 */
[----:B------:R-:W-:-:S04]  /*1e90*/  IMAD.MOV.U32 R10, RZ, RZ, 0x45610000 ;  /* 0x45610000ff0a7424 */ /* 0x000fc800078e00ff */
[----:B------:R-:W-:-:S04]  /*1ea0*/  FFMA R12, R13, -R10, 1 ;  /* 0x3f8000000d0c7423 */ /* 0x000fc8000000080a */
[----:B------:R-:W-:Y:S01]  /*1eb0*/  FFMA R13, R12, R13, 0.00027777778450399637222 ;  /* 0x3991a2b40c0d7423 */ /* 0x000fe2000000000d */
[----:B--2---:R-:W1:Y:S03]  /*1ec0*/  FCHK P0, R0, 3600 ;  /* 0x4561000000007902 */ /* 0x004e660000000000 */
[----:B------:R-:W-:-:S04]  /*1ed0*/  FFMA R12, R0, R13, RZ ;  /* 0x0000000d000c7223 */ /* 0x000fc800000000ff */
[----:B------:R-:W-:-:S04]  /*1ee0*/  FFMA R14, R12, -3600, R0 ;  /* 0xc56100000c0e7823 */ /* 0x000fc80000000000 */
[----:B------:R-:W-:Y:S01]  /*1ef0*/  FFMA R12, R13, R14, R12 ;  /* 0x0000000e0d0c7223 */ /* 0x000fe2000000000c */
[----:B01----:R-:W-:Y:S06]  /*1f00*/  @!P0 BRA `(.L_x_109) ;  /* 0x0000000000108947 */ /* 0x003fec0003800000 */
[----:B------:R-:W-:Y:S01]  /*1f10*/  IMAD.MOV.U32 R11, RZ, RZ, R0 ;  /* 0x000000ffff0b7224 */ /* 0x000fe200078e0000 */
[----:B------:R-:W-:-:S07]  /*1f20*/  MOV R12, 0x1f40 ;  /* 0x00001f40000c7802 */ /* 0x000fce0000000f00 */
[----:B------:R-:W-:Y:S05]  /*1f30*/  CALL.REL.NOINC `($__internal_2_$__cuda_sm3x_div_rn_noftz_f32_slowpath) ;  /* 0x0000000800047944 */ /* 0x000fea0003c00000 */
[----:B------:R-:W-:-:S07]  /*1f40*/  IMAD.MOV.U32 R12, RZ, RZ, R0 ;  /* 0x000000ffff0c7224 */ /* 0x000fce00078e0000 */
.L_x_109:
[----:B------:R-:W-:Y:S05]  /*1f50*/  BSYNC.RECONVERGENT B0 ;  /* 0x0000000000007941 */ /* 0x000fea0003800200 */
.L_x_108:
[----:B------:R-:W-:-:S05]  /*1f60*/  FMUL R11, R12, 0.5 ;  /* 0x3f0000000c0b7820 */ /* 0x000fca0000400000 */
[----:B------:R0:W-:Y:S04]  /*1f70*/  STG.E desc[UR4][R6.64], R11 ;  /* 0x0000000b06007986 */ /* 0x0001e8000c101904 */
[----:B------:R-:W2:Y:S01]  /*1f80*/  LDG.E R13, desc[UR4][R4.64] ;  /* 0x00000004040d7981 */ /* 0x000ea2000c1e1900 */
[----:B------:R-:W-:Y:S01]  /*1f90*/  IMAD.MOV.U32 R15, RZ, RZ, 0x3991a2b4 ;  /* 0x3991a2b4ff0f7424 */ /* 0x000fe200078e00ff */
[----:B------:R-:W-:Y:S03]  /*1fa0*/  BSSY.RECONVERGENT B0, `(.L_x_110) ;  /* 0x000000b000007945 */ /* 0x000fe60003800200 */
        /* <DEDUP_REMOVED lines=10> */
.L_x_111:
[----:B------:R-:W-:Y:S05]  /*2050*/  BSYNC.RECONVERGENT B0 ;  /* 0x0000000000007941 */ /* 0x000fea0003800200 */
.L_x_110:
[----:B------:R-:W-:-:S05]  /*2060*/  FMUL R17, R0, 0.5 ;  /* 0x3f00000000117820 */ /* 0x000fca0000400000 */
        /* <DEDUP_REMOVED lines=10> */
[C---:B------:R-:W-:Y:S02]  /*2110*/  IMAD.SHL.U32 R14, R0.reuse, 0x2, RZ ;  /* 0x00000002000e7824 */ /* 0x040fe400078e00ff */
[----:B----4-:R-:W-:Y:S02]  /*2120*/  IMAD.MOV.U32 R16, RZ, RZ, R13 ;  /* 0x000000ffff107224 */ /* 0x010fe400078e000d */
[----:B------:R-:W-:Y:S01]  /*2130*/  IMAD.MOV.U32 R19, RZ, RZ, R12 ;  /* 0x000000ffff137224 */ /* 0x000fe200078e000c */
[----:B------:R-:W-:-:S02]  /*2140*/  LOP3.LUT R14, R0, R14, R15, 0x96, !PT ;  /* 0x0000000e000e7212 */ /* 0x000fc400078e960f */
[----:B------:R0:W-:Y:S02]  /*2150*/  STG.E.64 desc[UR4][R8.64+0x8], R16 ;  /* 0x0000081008007986 */ /* 0x0001e4000c101b04 */
[----:B------:R-:W-:Y:S01]  /*2160*/  LOP3.LUT R15, R14, R11, RZ, 0x3c, !PT ;  /* 0x0000000b0e0f7212 */ /* 0x000fe200078e3cff */
[----:B------:R-:W-:Y:S01]  /*2170*/  IMAD.MOV.U32 R14, RZ, RZ, R11 ;  /* 0x000000ffff0e7224 */ /* 0x000fe200078e000b */
        /* <DEDUP_REMOVED lines=17> */
.L_x_113:
[----:B------:R-:W-:Y:S05]  /*2290*/  BSYNC.RECONVERGENT B0 ;  /* 0x0000000000007941 */ /* 0x000fea0003800200 */
.L_x_112:
        /* <DEDUP_REMOVED lines=19> */
[----:B------:R-:W5:Y:S04]  /*23d0*/  @!P0 LDG.E.64 R22, desc[UR4][R8.64] ;  /* 0x0000000408168981 */ /* 0x000f68000c1e1b00 */
[----:B------:R-:W3:Y:S04]  /*23e0*/  @!P0 LDG.E.64 R16, desc[UR4][R8.64+0x10] ;  /* 0x0000100408108981 */ /* 0x000ee8000c1e1b00 */
[----:B0-----:R-:W4:Y:S01]  /*23f0*/  @!P0 LDG.E.64 R10, desc[UR4][R8.64+0x8] ;  /* 0x00000804080a8981 */ /* 0x001f22000c1e1b00 */
[----:B-----5:R-:W-:-:S02]  /*2400*/  @!P0 IMAD.MOV.U32 R13, RZ, RZ, R23 ;  /* 0x000000ffff0d8224 */ /* 0x020fc400078e0017 */
[----:B--2---:R-:W-:Y:S02]  /*2410*/  @!P0 IMAD.MOV.U32 R18, RZ, RZ, R22 ;  /* 0x000000ffff128224 */ /* 0x004fe400078e0016 */
[----:B---3--:R-:W-:Y:S01]  /*2420*/  @!P0 IMAD.MOV.U32 R7, RZ, RZ, R17 ;  /* 0x000000ffff078224 */ /* 0x008fe200078e0011 */
[----:B------:R-:W-:Y:S01]  /*2430*/  SHF.R.U32.HI R0, RZ, 0x2, R13 ;  /* 0x00000002ff007819 */ /* 0x000fe2000001160d */
[----:B------:R-:W-:Y:S02]  /*2440*/  VIADD R18, R18, 0x587c5 ;  /* 0x000587c512127836 */ /* 0x000fe40000000000 */
[----:B------:R-:W-:Y:S01]  /*2450*/  @!P0 IMAD.MOV.U32 R15, RZ, RZ, R16 ;  /* 0x000000ffff0f8224 */ /* 0x000fe200078e0010 */
[----:B------:R-:W-:Y:S01]  /*2460*/  LOP3.LUT R0, R0, R13, RZ, 0x3c, !PT ;  /* 0x0000000d00007212 */ /* 0x000fe200078e3cff */
[----:B------:R-:W-:Y:S02]  /*2470*/  IMAD.SHL.U32 R13, R7, 0x10, RZ ;  /* 0x00000010070d7824 */ /* 0x000fe400078e00ff */
[----:B----4-:R-:W-:-:S02]  /*2480*/  IMAD.MOV.U32 R14, RZ, RZ, R11 ;  /* 0x000000ffff0e7224 */ /* 0x010fc400078e000b */
[C---:B------:R-:W-:Y:S02]  /*2490*/  IMAD.SHL.U32 R6, R0.reuse, 0x2, RZ ;  /* 0x0000000200067824 */ /* 0x040fe400078e00ff */
[----:B------:R-:W-:Y:S01]  /*24a0*/  IMAD.MOV.U32 R19, RZ, RZ, R10 ;  /* 0x000000ffff137224 */ /* 0x000fe200078e000a */
[----:B------:R-:W-:Y:S01]  /*24b0*/  STG.E.64 desc[UR4][R8.64+0x8], R14 ;  /* 0x0000080e08007986 */ /* 0x000fe2000c101b04 */
[----:B------:R-:W-:Y:S01]  /*24c0*/  IMAD.MOV.U32 R12, RZ, RZ, R7 ;  /* 0x000000ffff0c7224 */ /* 0x000fe200078e0007 */
[----:B------:R-:W-:Y:S02]  /*24d0*/  LOP3.LUT R6, R0, R6, R13, 0x96, !PT ;  /* 0x0000000600067212 */ /* 0x000fe400078e960d */
[----:B------:R-:W-:Y:S02]  /*24e0*/  STG.E.64 desc[UR4][R8.64], R18 ;  /* 0x0000001208007986 */ /* 0x000fe4000c101b04 */
[----:B------:R-:W-:Y:S02]  /*24f0*/  LOP3.LUT R13, R6, R7, RZ, 0x3c, !PT ;  /* 0x00000007060d7212 */ /* 0x000fe400078e3cff */
[----:B-1----:R-:W-:-:S03]  /*2500*/  IADD3 R6, P0, PT, R3, UR10, RZ ;  /* 0x0000000a03067c10 */ /* 0x002fc6000ff1e0ff */
[----:B------:R-:W-:Y:S01]  /*2510*/  IMAD.IADD R0, R13, 0x1, R18 ;  /* 0x000000010d007824 */ /* 0x000fe200078e0212 */
[----:B------:R-:W-:Y:S01]  /*2520*/  IADD3.X R7, PT, PT, R2, UR11, RZ, P0, !PT ;  /* 0x0000000b02077c10 */ /* 0x000fe200087fe4ff */
[----:B------:R-:W-:Y:S02]  /*2530*/  STG.E.64 desc[UR4][R8.64+0x10], R12 ;  /* 0x0000100c08007986 */ /* 0x000fe4000c101b04 */
[----:B------:R-:W-:-:S05]  /*2540*/  IMAD.HI.U32 R4, R0, -0x5144366f, RZ ;  /* 0xaebbc99100047827 */ /* 0x000fca00078e00ff */
[----:B------:R-:W-:Y:S02]  /*2550*/  SHF.R.U32.HI R5, RZ, 0xc, R4 ;  /* 0x0000000cff057819 */ /* 0x000fe40000011604 */
[----:B------:R-:W-:-:S03]  /*2560*/  IADD3 R4, P1, PT, R3, UR8, RZ ;  /* 0x0000000803047c10 */ /* 0x000fc6000ff3e0ff */
[----:B------:R-:W-:Y:S01]  /*2570*/  IMAD R0, R5, -0x1771, R0 ;  /* 0xffffe88f05007824 */ /* 0x000fe200078e0200 */
[----:B------:R-:W-:-:S03]  /*2580*/  IADD3.X R5, PT, PT, R2, UR9, RZ, P1, !PT ;  /* 0x0000000902057c10 */ /* 0x000fc60008ffe4ff */
[----:B------:R-:W-:-:S05]  /*2590*/  VIADD R0, R0, 0x1f4 ;  /* 0x000001f400007836 */ /* 0x000fca0000000000 */
[----:B------:R-:W-:-:S05]  /*25a0*/  I2FP.F32.U32 R3, R0 ;  /* 0x0000000000037245 */ /* 0x000fca0000201000 */
[----:B------:R-:W-:Y:S04]  /*25b0*/  STG.E desc[UR4][R4.64], R3 ;  /* 0x0000000304007986 */ /* 0x000fe8000c101904 */
[----:B------:R-:W-:Y:S01]  /*25c0*/  STG.E desc[UR4][R6.64], RZ ;  /* 0x000000ff06007986 */ /* 0x000fe2000c101904 */
[----:B------:R-:W-:Y:S05]  /*25d0*/  EXIT ;  /* 0x000000000000794d */ /* 0x000fea0003800000 */
        .weak           $__internal_1_$__cuda_sm20_sqrt_rn_f32_slowpath
        .type           $__internal_1_$__cuda_sm20_sqrt_rn_f32_slowpath,@function
        .size           $__internal_1_$__cuda_sm20_sqrt_rn_f32_slowpath,($__internal_2_$__cuda_sm3x_div_rn_noftz_f32_slowpath - $__internal_1_$__cuda_sm20_sqrt_rn_f32_slowpath)
$__internal_1_$__cuda_sm20_sqrt_rn_f32_slowpath:
[----:B------:R-:W-:-:S13]  /*25e0*/  LOP3.LUT P0, RZ, R10, 0x7fffffff, RZ, 0xc0, !PT ;  /* 0x7fffffff0aff7812 */ /* 0x000fda000780c0ff */
[----:B------:R-:W-:Y:S05]  /*25f0*/  @!P0 BRA `(.L_x_114) ;  /* 0x0000000000448947 */ /* 0x000fea0003800000 */
[----:B------:R-:W-:Y:S01]  /*2600*/  FSETP.GEU.FTZ.AND P0, PT, R10, RZ, PT ;  /* 0x000000ff0a00720b */ /* 0x000fe20003f1e000 */
[----:B------:R-:W-:-:S12]  /*2610*/  IMAD.MOV.U32 R0, RZ, RZ, R10 ;  /* 0x000000ffff007224 */ /* 0x000fd800078e000a */
[----:B------:R-:W-:Y:S01]  /*2620*/  @!P0 IMAD.MOV.U32 R10, RZ, RZ, 0x7fffffff ;  /* 0x7fffffffff0a8424 */ /* 0x000fe200078e00ff */
[----:B------:R-:W-:Y:S06]  /*2630*/  @!P0 BRA `(.L_x_114) ;  /* 0x0000000000348947 */ /* 0x000fec0003800000 */
[----:B------:R-:W-:-:S13]  /*2640*/  FSETP.GTU.FTZ.AND P0, PT, |R0|, +INF , PT ;  /* 0x7f8000000000780b */ /* 0x000fda0003f1c200 */
[----:B------:R-:W-:Y:S01]  /*2650*/  @P0 FADD.FTZ R10, R0, 1 ;  /* 0x3f800000000a0421 */ /* 0x000fe20000010000 */
[----:B------:R-:W-:Y:S06]  /*2660*/  @P0 BRA `(.L_x_114) ;  /* 0x0000000000280947 */ /* 0x000fec0003800000 */
[----:B------:R-:W-:-:S13]  /*2670*/  FSETP.NEU.FTZ.AND P0, PT, |R0|, +INF , PT ;  /* 0x7f8000000000780b */ /* 0x000fda0003f1d200 */
[----:B------:R-:W-:-:S04]  /*2680*/  @P0 FFMA R11, R0, 1.84467440737095516160e+19, RZ ;  /* 0x5f800000000b0823 */ /* 0x000fc800000000ff */
[----:B------:R-:W0:Y:S02]  /*2690*/  @P0 MUFU.RSQ R10, R11 ;  /* 0x0000000b000a0308 */ /* 0x000e240000001400 */
[----:B0-----:R-:W-:Y:S01]  /*26a0*/  @P0 FMUL.FTZ R12, R11, R10 ;  /* 0x0000000a0b0c0220 */ /* 0x001fe20000410000 */
[----:B------:R-:W-:Y:S01]  /*26b0*/  @P0 FMUL.FTZ R14, R10, 0.5 ;  /* 0x3f0000000a0e0820 */ /* 0x000fe20000410000 */
[----:B------:R-:W-:Y:S02]  /*26c0*/  @!P0 IMAD.MOV.U32 R10, RZ, RZ, R0 ;  /* 0x000000ffff0a8224 */ /* 0x000fe400078e0000 */
[----:B------:R-:W-:-:S04]  /*26d0*/  @P0 FADD.FTZ R13, -R12, -RZ ;  /* 0x800000ff0c0d0221 */ /* 0x000fc80000010100 */
[----:B------:R-:W-:-:S04]  /*26e0*/  @P0 FFMA R13, R12, R13, R11 ;  /* 0x0000000d0c0d0223 */ /* 0x000fc8000000000b */
[----:B------:R-:W-:-:S04]  /*26f0*/  @P0 FFMA R13, R13, R14, R12 ;  /* 0x0000000e0d0d0223 */ /* 0x000fc8000000000c */
[----:B------:R-:W-:-:S07]  /*2700*/  @P0 FMUL.FTZ R10, R13, 2.3283064365386962891e-10 ;  /* 0x2f8000000d0a0820 */ /* 0x000fce0000410000 */
.L_x_114:
[----:B------:R-:W-:Y:S02]  /*2710*/  IMAD.MOV.U32 R0, RZ, RZ, R10 ;  /* 0x000000ffff007224 */ /* 0x000fe400078e000a */
[----:B------:R-:W-:Y:S02]  /*2720*/  IMAD.MOV.U32 R10, RZ, RZ, R15 ;  /* 0x000000ffff0a7224 */ /* 0x000fe400078e000f */
[----:B------:R-:W-:-:S04]  /*2730*/  IMAD.MOV.U32 R11, RZ, RZ, 0x0 ;  /* 0x00000000ff0b7424 */ /* 0x000fc800078e00ff */
[----:B------:R-:W-:Y:S05]  /*2740*/  RET.REL.NODEC R10 `(_Z11setupFlightPfS_S_S_S_PijP17curandStateXORWOW) ;  /* 0xffffffd80a2c7950 */ /* 0x000fea0003c3ffff */
        .weak           $__internal_2_$__cuda_sm3x_div_rn_noftz_f32_slowpath
        .type           $__internal_2_$__cuda_sm3x_div_rn_noftz_f32_slowpath,@function
        .size           $__internal_2_$__cuda_sm3x_div_rn_noftz_f32_slowpath,($_Z11setupFlightPfS_S_S_S_PijP17curandStateXORWOW$__internal_accurate_pow - $__internal_2_$__cuda_sm3x_div_rn_noftz_f32_slowpath)
$__internal_2_$__cuda_sm3x_div_rn_noftz_f32_slowpath:
[----:B------:R-:W-:Y:S01]  /*2750*/  SHF.R.U32.HI R13, RZ, 0x17, R10 ;  /* 0x00000017ff0d7819 */ /* 0x000fe2000001160a */
[----:B------:R-:W-:Y:S01]  /*2760*/  BSSY.RECONVERGENT B1, `(.L_x_115) ;  /* 0x0000064000017945 */ /* 0x000fe20003800200 */
[----:B------:R-:W-:Y:S01]  /*2770*/  SHF.R.U32.HI R0, RZ, 0x17, R11 ;  /* 0x00000017ff007819 */ /* 0x000fe2000001160b */
[----:B------:R-:W-:Y:S01]  /*2780*/  IMAD.MOV.U32 R14, RZ, RZ, 0x45610000 ;  /* 0x45610000ff0e7424 */ /* 0x000fe200078e00ff */
[----:B------:R-:W-:Y:S02]  /*2790*/  LOP3.LUT R13, R13, 0xff, RZ, 0xc0, !PT ;  /* 0x000000ff0d0d7812 */ /* 0x000fe400078ec0ff */
[----:B------:R-:W-:-:S03]  /*27a0*/  LOP3.LUT R18, R0, 0xff, RZ, 0xc0, !PT ;  /* 0x000000ff00127812 */ /* 0x000fc600078ec0ff */
[----:B------:R-:W-:Y:S02]  /*27b0*/  VIADD R16, R13, 0xffffffff ;  /* 0xffffffff0d107836 */ /* 0x000fe40000000000 */
[----:B------:R-:W-:-:S03]  /*27c0*/  VIADD R17, R18, 0xffffffff ;  /* 0xffffffff12117836 */ /* 0x000fc60000000000 */
[----:B------:R-:W-:-:S04]  /*27d0*/  ISETP.GT.U32.AND P0, PT, R16, 0xfd, PT ;  /* 0x000000fd1000780c */ /* 0x000fc80003f04070 */
[----:B------:R-:W-:-:S13]  /*27e0*/  ISETP.GT.U32.OR P0, PT, R17, 0xfd, P0 ;  /* 0x000000fd1100780c */ /* 0x000fda0000704470 */
[----:B------:R-:W-:Y:S01]  /*27f0*/  @!P0 IMAD.MOV.U32 R15, RZ, RZ, RZ ;  /* 0x000000ffff0f8224 */ /* 0x000fe200078e00ff */
[----:B------:R-:W-:Y:S06]  /*2800*/  @!P0 BRA `(.L_x_116) ;  /* 0x0000000000608947 */ /* 0x000fec0003800000 */
[----:B------:R-:W-:Y:S01]  /*2810*/  IMAD.MOV.U32 R0, RZ, RZ, 0x45610000 ;  /* 0x45610000ff007424 */ /* 0x000fe200078e00ff */
[----:B------:R-:W-:-:S04]  /*2820*/  FSETP.GTU.FTZ.AND P0, PT, |R11|, +INF , PT ;  /* 0x7f8000000b00780b */ /* 0x000fc80003f1c200 */
        /* <DEDUP_REMOVED lines=17> */
[----:B------:R-:W-:Y:S02]  /*2940*/  @P0 IMAD.MOV.U32 R15, RZ, RZ, RZ ;  /* 0x000000ffff0f0224 */ /* 0x000fe400078e00ff */
[----:B------:R-:W-:Y:S01]  /*2950*/  @!P0 FFMA R11, R11, 1.84467440737095516160e+19, RZ ;  /* 0x5f8000000b0b8823 */ /* 0x000fe200000000ff */
[----:B------:R-:W-:Y:S02]  /*2960*/  @!P0 IMAD.MOV.U32 R15, RZ, RZ, -0x40 ;  /* 0xffffffc0ff0f8424 */ /* 0x000fe400078e00ff */
[----:B------:R-:W-:Y:S02]  /*2970*/  @!P1 FFMA R14, R0, 1.84467440737095516160e+19, RZ ;  /* 0x5f800000000e9823 */ /* 0x000fe400000000ff */
[----:B------:R-:W-:-:S07]  /*2980*/  @!P1 VIADD R15, R15, 0x40 ;  /* 0x000000400f0f9836 */ /* 0x000fce0000000000 */
.L_x_116:
[----:B------:R-:W-:Y:S01]  /*2990*/  LEA R17, R13, 0xc0800000, 0x17 ;  /* 0xc08000000d117811 */ /* 0x000fe200078eb8ff */
[----:B------:R-:W-:Y:S04]  /*29a0*/  BSSY.RECONVERGENT B2, `(.L_x_121) ;  /* 0x0000036000027945 */ /* 0x000fe80003800200 */
[----:B------:R-:W-:Y:S02]  /*29b0*/  IMAD.IADD R17, R14, 0x1, -R17 ;  /* 0x000000010e117824 */ /* 0x000fe400078e0a11 */
[----:B------:R-:W-:Y:S02]  /*29c0*/  VIADD R14, R18, 0xffffff81 ;  /* 0xffffff81120e7836 */ /* 0x000fe40000000000 */
[----:B------:R-:W0:Y:S01]  /*29d0*/  MUFU.RCP R16, R17 ;  /* 0x0000001100107308 */ /* 0x000e220000001000 */
[----:B------:R-:W-:Y:S01]  /*29e0*/  FADD.FTZ R19, -R17, -RZ ;  /* 0x800000ff11137221 */ /* 0x000fe20000010100 */
[C---:B------:R-:W-:Y:S01]  /*29f0*/  IMAD R0, R14.reuse, -0x800000, R11 ;  /* 0xff8000000e007824 */ /* 0x040fe200078e020b */
[----:B------:R-:W-:-:S05]  /*2a00*/  IADD3 R14, PT, PT, R14, 0x7f, -R13 ;  /* 0x0000007f0e0e7810 */ /* 0x000fca0007ffe80d */
[----:B------:R-:W-:Y:S02]  /*2a10*/  IMAD.IADD R14, R14, 0x1, R15 ;  /* 0x000000010e0e7824 */ /* 0x000fe400078e020f */
        /* <DEDUP_REMOVED lines=8> */
[----:B------:R-:W-:-:S05]  /*2aa0*/  LOP3.LUT R11, R11, 0xff, RZ, 0xc0, !PT ;  /* 0x000000ff0b0b7812 */ /* 0x000fca00078ec0ff */
[----:B------:R-:W-:-:S04]  /*2ab0*/  IMAD.IADD R15, R11, 0x1, R14 ;  /* 0x000000010b0f7824 */ /* 0x000fc800078e020e */
[----:B------:R-:W-:-:S05]  /*2ac0*/  VIADD R11, R15, 0xffffffff ;  /* 0xffffffff0f0b7836 */ /* 0x000fca0000000000 */
        /* <DEDUP_REMOVED lines=9> */
[CCC-:B------:R-:W-:Y:S01]  /*2b60*/  FFMA.RZ R11, R18.reuse, R16.reuse, R21.reuse ;  /* 0x00000010120b7223 */ /* 0x1c0fe2000000c015 */
[CCC-:B------:R-:W-:Y:S01]  /*2b70*/  FFMA.RM R14, R18.reuse, R16.reuse, R21.reuse ;  /* 0x00000010120e7223 */ /* 0x1c0fe20000004015 */
[C---:B------:R-:W-:Y:S02]  /*2b80*/  ISETP.NE.AND P2, PT, R15.reuse, RZ, PT ;  /* 0x000000ff0f00720c */ /* 0x040fe40003f45270 */
[----:B------:R-:W-:Y:S02]  /*2b90*/  ISETP.NE.AND P1, PT, R15, RZ, PT ;  /* 0x000000ff0f00720c */ /* 0x000fe40003f25270 */
[----:B------:R-:W-:Y:S01]  /*2ba0*/  LOP3.LUT R13, R11, 0x7fffff, RZ, 0xc0, !PT ;  /* 0x007fffff0b0d7812 */ /* 0x000fe200078ec0ff */
[----:B------:R-:W-:Y:S01]  /*2bb0*/  FFMA.RP R11, R18, R16, R21 ;  /* 0x00000010120b7223 */ /* 0x000fe20000008015 */
[----:B------:R-:W-:Y:S02]  /*2bc0*/  VIADD R16, R15, 0x20 ;  /* 0x000000200f107836 */ /* 0x000fe40000000000 */
[----:B------:R-:W-:Y:S01]  /*2bd0*/  LOP3.LUT R13, R13, 0x800000, RZ, 0xfc, !PT ;  /* 0x008000000d0d7812 */ /* 0x000fe200078efcff */
[----:B------:R-:W-:Y:S01]  /*2be0*/  IMAD.MOV R15, RZ, RZ, -R15 ;  /* 0x000000ffff0f7224 */ /* 0x000fe200078e0a0f */
[----:B------:R-:W-:-:S02]  /*2bf0*/  FSETP.NEU.FTZ.AND P0, PT, R11, R14, PT ;  /* 0x0000000e0b00720b */ /* 0x000fc40003f1d000 */
[----:B------:R-:W-:Y:S02]  /*2c00*/  SHF.L.U32 R16, R13, R16, RZ ;  /* 0x000000100d107219 */ /* 0x000fe400000006ff */
[----:B------:R-:W-:Y:S02]  /*2c10*/  SEL R14, R15, RZ, P2 ;  /* 0x000000ff0f0e7207 */ /* 0x000fe40001000000 */
[----:B------:R-:W-:Y:S02]  /*2c20*/  ISETP.NE.AND P1, PT, R16, RZ, P1 ;  /* 0x000000ff1000720c */ /* 0x000fe40000f25270 */
[----:B------:R-:W-:Y:S02]  /*2c30*/  SHF.R.U32.HI R14, RZ, R14, R13 ;  /* 0x0000000eff0e7219 */ /* 0x000fe4000001160d */
[----:B------:R-:W-:Y:S02]  /*2c40*/  PLOP3.LUT P0, PT, P0, P1, PT, 0xf8, 0x8f ;  /* 0x00000000008f781c */ /* 0x000fe40000703f70 */
[----:B------:R-:W-:-:S02]  /*2c50*/  SHF.R.U32.HI R16, RZ, 0x1, R14 ;  /* 0x00000001ff107819 */ /* 0x000fc4000001160e */
[----:B------:R-:W-:-:S04]  /*2c60*/  SEL R11, RZ, 0x1, !P0 ;  /* 0x00000001ff0b7807 */ /* 0x000fc80004000000 */
[----:B------:R-:W-:-:S04]  /*2c70*/  LOP3.LUT R11, R11, 0x1, R16, 0xf8, !PT ;  /* 0x000000010b0b7812 */ /* 0x000fc800078ef810 */
[----:B------:R-:W-:-:S05]  /*2c80*/  LOP3.LUT R11, R11, R14, RZ, 0xc0, !PT ;  /* 0x0000000e0b0b7212 */ /* 0x000fca00078ec0ff */
[----:B------:R-:W-:-:S05]  /*2c90*/  IMAD.IADD R11, R16, 0x1, R11 ;  /* 0x00000001100b7824 */ /* 0x000fca00078e020b */
[----:B------:R-:W-:Y:S01]  /*2ca0*/  LOP3.LUT R0, R11, R0, RZ, 0xfc, !PT ;  /* 0x000000000b007212 */ /* 0x000fe200078efcff */
[----:B------:R-:W-:Y:S06]  /*2cb0*/  BRA `(.L_x_124) ;  /* 0x0000000000107947 */ /* 0x000fec0003800000 */
.L_x_123:
[----:B------:R-:W-:-:S04]  /*2cc0*/  LOP3.LUT R0, R0, 0x80000000, RZ, 0xc0, !PT ;  /* 0x8000000000007812 */ /* 0x000fc800078ec0ff */
[----:B------:R-:W-:Y:S01]  /*2cd0*/  LOP3.LUT R0, R0, 0x7f800000, RZ, 0xfc, !PT ;  /* 0x7f80000000007812 */ /* 0x000fe200078efcff */
[----:B------:R-:W-:Y:S06]  /*2ce0*/  BRA `(.L_x_124) ;  /* 0x0000000000047947 */ /* 0x000fec0003800000 */
.L_x_122:
[----:B------:R-:W-:-:S07]  /*2cf0*/  IMAD R0, R14, 0x800000, R0 ;  /* 0x008000000e007824 */ /* 0x000fce00078e0200 */
.L_x_124:
[----:B------:R-:W-:Y:S05]  /*2d00*/  BSYNC.RECONVERGENT B2 ;  /* 0x0000000000027941 */ /* 0x000fea0003800200 */
.L_x_121:
[----:B------:R-:W-:Y:S05]  /*2d10*/  BRA `(.L_x_125) ;  /* 0x0000000000207947 */ /* 0x000fea0003800000 */
.L_x_120:
[----:B------:R-:W-:-:S04]  /*2d20*/  LOP3.LUT R0, R14, 0x80000000, R11, 0x48, !PT ;  /* 0x800000000e007812 */ /* 0x000fc800078e480b */
[----:B------:R-:W-:Y:S01]  /*2d30*/  LOP3.LUT R0, R0, 0x7f800000, RZ, 0xfc, !PT ;  /* 0x7f80000000007812 */ /* 0x000fe200078efcff */
[----:B------:R-:W-:Y:S06]  /*2d40*/  BRA `(.L_x_125) ;  /* 0x0000000000147947 */ /* 0x000fec0003800000 */
.L_x_119:
[----:B------:R-:W-:Y:S01]  /*2d50*/  LOP3.LUT R0, R14, 0x80000000, R11, 0x48, !PT ;  /* 0x800000000e007812 */ /* 0x000fe200078e480b */
[----:B------:R-:W-:Y:S06]  /*2d60*/  BRA `(.L_x_125) ;  /* 0x00000000000c7947 */ /* 0x000fec0003800000 */
.L_x_118:
[----:B------:R-:W0:Y:S01]  /*2d70*/  MUFU.RSQ R0, -QNAN ;  /* 0xffc0000000007908 */ /* 0x000e220000001400 */
[----:B------:R-:W-:Y:S05]  /*2d80*/  BRA `(.L_x_125) ;  /* 0x0000000000047947 */ /* 0x000fea0003800000 */
.L_x_117:
[----:B------:R-:W-:-:S07]  /*2d90*/  FADD.FTZ R0, R11, R0 ;  /* 0x000000000b007221 */ /* 0x000fce0000010000 */
.L_x_125:
[----:B------:R-:W-:Y:S05]  /*2da0*/  BSYNC.RECONVERGENT B1 ;  /* 0x0000000000017941 */ /* 0x000fea0003800200 */
.L_x_115:
[----:B------:R-:W-:-:S04]  /*2db0*/  IMAD.MOV.U32 R13, RZ, RZ, 0x0 ;  /* 0x00000000ff0d7424 */ /* 0x000fc800078e00ff */
[----:B0-----:R-:W-:Y:S05]  /*2dc0*/  RET.REL.NODEC R12 `(_Z11setupFlightPfS_S_S_S_PijP17curandStateXORWOW) ;  /* 0xffffffd00c8c7950 */ /* 0x001fea0003c3ffff */
        .type           $_Z11setupFlightPfS_S_S_S_PijP17curandStateXORWOW$__internal_accurate_pow,@function
        .size           $_Z11setupFlightPfS_S_S_S_PijP17curandStateXORWOW$__internal_accurate_pow,(.L_x_131 - $_Z11setupFlightPfS_S_S_S_PijP17curandStateXORWOW$__internal_accurate_pow)
$_Z11setupFlightPfS_S_S_S_PijP17curandStateXORWOW$__internal_accurate_pow:
[----:B------:R-:W-:Y:S01]  /*2dd0*/  ISETP.GT.U32.AND P0, PT, R35, 0xfffff, PT ;  /* 0x000fffff2300780c */ /* 0x000fe20003f04070 */
[----:B------:R-:W-:Y:S01]  /*2de0*/  IMAD.MOV.U32 R14, RZ, RZ, R22 ;  /* 0x000000ffff0e7224 */ /* 0x000fe200078e0016 */
[----:B------:R-:W-:Y:S01]  /*2df0*/  UMOV UR6, 0x7d2cafe2 ;  /* 0x7d2cafe200067882 */ /* 0x000fe20000000000 */
[--C-:B------:R-:W-:Y:S01]  /*2e00*/  IMAD.MOV.U32 R15, RZ, RZ, R35.reuse ;  /* 0x000000ffff0f7224 */ /* 0x100fe200078e0023 */
[----:B------:R-:W-:Y:S01]  /*2e10*/  UMOV UR7, 0x3eb0f5ff ;  /* 0x3eb0f5ff00077882 */ /* 0x000fe20000000000 */
[--C-:B------:R-:W-:Y:S01]  /*2e20*/  IMAD.MOV.U32 R16, RZ, RZ, R35.reuse ;  /* 0x000000ffff107224 */ /* 0x100fe200078e0023 */
[----:B------:R-:W-:Y:S01]  /*2e30*/  SHF.R.U32.HI R35, RZ, 0x14, R35 ;  /* 0x00000014ff237819 */ /* 0x000fe20000011623 */
[----:B------:R-:W-:Y:S01]  /*2e40*/  IMAD.MOV.U32 R30, RZ, RZ, RZ ;  /* 0x000000ffff1e7224 */ /* 0x000fe200078e00ff */
[----:B------:R-:W-:Y:S01]  /*2e50*/  UMOV UR8, 0x3b39803f ;  /* 0x3b39803f00087882 */ /* 0x000fe20000000000 */
[----:B------:R-:W-:Y:S01]  /*2e60*/  IMAD.MOV.U32 R20, RZ, RZ, 0x41ad3b5a ;  /* 0x41ad3b5aff147424 */ /* 0x000fe200078e00ff */
[----:B------:R-:W-:Y:S01]  /*2e70*/  UMOV UR9, 0x3c7abc9e ;  /* 0x3c7abc9e00097882 */ /* 0x000fe20000000000 */
[----:B------:R-:W-:-:S02]  /*2e80*/  IMAD.MOV.U32 R21, RZ, RZ, 0x3ed0f5d2 ;  /* 0x3ed0f5d2ff157424 */ /* 0x000fc400078e00ff */
[----:B------:R-:W-:-:S10]  /*2e90*/  @!P0 DMUL R14, R14, 1.80143985094819840000e+16 ;  /* 0x435000000e0e8828 */ /* 0x000fd40000000000 */
[----:B------:R-:W-:Y:S01]  /*2ea0*/  @!P0 IMAD.MOV.U32 R16, RZ, RZ, R15 ;  /* 0x000000ffff108224 */ /* 0x000fe200078e000f */
[----:B------:R-:W-:Y:S01]  /*2eb0*/  @!P0 LEA.HI R35, R15, 0xffffffca, RZ, 0xc ;  /* 0xffffffca0f238811 */ /* 0x000fe200078f60ff */
[----:B------:R-:W-:-:S03]  /*2ec0*/  @!P0 IMAD.MOV.U32 R22, RZ, RZ, R14 ;  /* 0x000000ffff168224 */ /* 0x000fc600078e000e */
[----:B------:R-:W-:Y:S01]  /*2ed0*/  LOP3.LUT R16, R16, 0x800fffff, RZ, 0xc0, !PT ;  /* 0x800fffff10107812 */ /* 0x000fe200078ec0ff */
[----:B------:R-:W-:-:S03]  /*2ee0*/  VIADD R14, R35, 0xfffffc01 ;  /* 0xfffffc01230e7836 */ /* 0x000fc60000000000 */
[----:B------:R-:W-:-:S04]  /*2ef0*/  LOP3.LUT R23, R16, 0x3ff00000, RZ, 0xfc, !PT ;  /* 0x3ff0000010177812 */ /* 0x000fc800078efcff */
[----:B------:R-:W-:-:S13]  /*2f00*/  ISETP.GE.U32.AND P1, PT, R23, 0x3ff6a09f, PT ;  /* 0x3ff6a09f1700780c */ /* 0x000fda0003f26070 */
[----:B------:R-:W-:Y:S02]  /*2f10*/  @P1 VIADD R17, R23, 0xfff00000 ;  /* 0xfff0000017111836 */ /* 0x000fe40000000000 */
[----:B------:R-:W-:Y:S02]  /*2f20*/  @P1 VIADD R14, R35, 0xfffffc02 ;  /* 0xfffffc02230e1836 */ /* 0x000fe40000000000 */
[----:B------:R-:W-:-:S06]  /*2f30*/  @P1 IMAD.MOV.U32 R23, RZ, RZ, R17 ;  /* 0x000000ffff171224 */ /* 0x000fcc00078e0011 */
[C---:B------:R-:W-:Y:S02]  /*2f40*/  DADD R18, R22.reuse, 1 ;  /* 0x3ff0000016127429 */ /* 0x040fe40000000000 */
[----:B------:R-:W-:-:S04]  /*2f50*/  DADD R22, R22, -1 ;  /* 0xbff0000016167429 */ /* 0x000fc80000000000 */
[----:B------:R-:W0:Y:S02]  /*2f60*/  MUFU.RCP64H R31, R19 ;  /* 0x00000013001f7308 */ /* 0x000e240000001800 */
[----:B0-----:R-:W-:-:S08]  /*2f70*/  DFMA R16, -R18, R30, 1 ;  /* 0x3ff000001210742b */ /* 0x001fd0000000011e */
[----:B------:R-:W-:-:S08]  /*2f80*/  DFMA R16, R16, R16, R16 ;  /* 0x000000101010722b */ /* 0x000fd00000000010 */
[----:B------:R-:W-:-:S08]  /*2f90*/  DFMA R30, R30, R16, R30 ;  /* 0x000000101e1e722b */ /* 0x000fd0000000001e */
[----:B------:R-:W-:-:S08]  /*2fa0*/  DMUL R16, R22, R30 ;  /* 0x0000001e16107228 */ /* 0x000fd00000000000 */
[----:B------:R-:W-:-:S08]  /*2fb0*/  DFMA R16, R22, R30, R16 ;  /* 0x0000001e1610722b */ /* 0x000fd00000000010 */
[----:B------:R-:W-:-:S08]  /*2fc0*/  DMUL R24, R16, R16 ;  /* 0x0000001010187228 */ /* 0x000fd00000000000 */
[----:B------:R-:W-:Y:S01]  /*2fd0*/  DFMA R18, R24, UR6, R20 ;  /* 0x0000000618127c2b */ /* 0x000fe20008000014 */
[----:B------:R-:W-:Y:S01]  /*2fe0*/  UMOV UR6, 0x75488a3f ;  /* 0x75488a3f00067882 */ /* 0x000fe20000000000 */
[----:B------:R-:W-:Y:S01]  /*2ff0*/  UMOV UR7, 0x3ef3b20a ;  /* 0x3ef3b20a00077882 */ /* 0x000fe20000000000 */
[----:B------:R-:W-:-:S05]  /*3000*/  DADD R20, R22, -R16 ;  /* 0x0000000016147229 */ /* 0x000fca0000000810 */
[----:B------:R-:W-:Y:S01]  /*3010*/  DFMA R18, R24, R18, UR6 ;  /* 0x0000000618127e2b */ /* 0x000fe20008000012 */
[----:B------:R-:W-:Y:S01]  /*3020*/  UMOV UR6, 0xe4faecd5 ;  /* 0xe4faecd500067882 */ /* 0x000fe20000000000 */
[----:B------:R-:W-:Y:S01]  /*3030*/  UMOV UR7, 0x3f1745cd ;  /* 0x3f1745cd00077882 */ /* 0x000fe20000000000 */
[----:B------:R-:W-:-:S05]  /*3040*/  DADD R20, R20, R20 ;  /* 0x0000000014147229 */ /* 0x000fca0000000014 */
[----:B------:R-:W-:Y:S01]  /*3050*/  DFMA R18, R24, R18, UR6 ;  /* 0x0000000618127e2b */ /* 0x000fe20008000012 */
[----:B------:R-:W-:Y:S01]  /*3060*/  UMOV UR6, 0x258a578b ;  /* 0x258a578b00067882 */ /* 0x000fe20000000000 */
[----:B------:R-:W-:Y:S01]  /*3070*/  UMOV UR7, 0x3f3c71c7 ;  /* 0x3f3c71c700077882 */ /* 0x000fe20000000000 */
[-C--:B------:R-:W-:Y:S02]  /*3080*/  DFMA R22, R22, -R16.reuse, R20 ;  /* 0x800000101616722b */ /* 0x080fe40000000014 */
[----:B------:R-:W-:-:S03]  /*3090*/  DMUL R20, R16, R16 ;  /* 0x0000001010147228 */ /* 0x000fc60000000000 */
[----:B------:R-:W-:Y:S01]  /*30a0*/  DFMA R18, R24, R18, UR6 ;  /* 0x0000000618127e2b */ /* 0x000fe20008000012 */
[----:B------:R-:W-:Y:S01]  /*30b0*/  UMOV UR6, 0x9242b910 ;  /* 0x9242b91000067882 */ /* 0x000fe20000000000 */
[----:B------:R-:W-:Y:S01]  /*30c0*/  UMOV UR7, 0x3f624924 ;  /* 0x3f62492400077882 */ /* 0x000fe20000000000 */
[----:B------:R-:W-:-:S05]  /*30d0*/  DMUL R22, R30, R22 ;  /* 0x000000161e167228 */ /* 0x000fca0000000000 */
[----:B------:R-:W-:Y:S01]  /*30e0*/  DFMA R18, R24, R18, UR6 ;  /* 0x0000000618127e2b */ /* 0x000fe20008000012 */
[----:B------:R-:W-:Y:S01]  /*30f0*/  UMOV UR6, 0x99999dfb ;  /* 0x99999dfb00067882 */ /* 0x000fe20000000000 */
[----:B------:R-:W-:-:S03]  /*3100*/  UMOV UR7, 0x3f899999 ;  /* 0x3f89999900077882 */ /* 0x000fc60000000000 */
[----:B------:R-:W-:Y:S02]  /*3110*/  VIADD R33, R23, 0x100000 ;  /* 0x0010000017217836 */ /* 0x000fe40000000000 */
[----:B------:R-:W-:Y:S01]  /*3120*/  IMAD.MOV.U32 R32, RZ, RZ, R22 ;  /* 0x000000ffff207224 */ /* 0x000fe200078e0016 */
[----:B------:R-:W-:Y:S01]  /*3130*/  DFMA R26, R24, R18, UR6 ;  /* 0x00000006181a7e2b */ /* 0x000fe20008000012 */
[----:B------:R-:W-:Y:S01]  /*3140*/  UMOV UR6, 0x55555555 ;  /* 0x5555555500067882 */ /* 0x000fe20000000000 */
[----:B------:R-:W-:-:S06]  /*3150*/  UMOV UR7, 0x3fb55555 ;  /* 0x3fb5555500077882 */ /* 0x000fcc0000000000 */
[----:B------:R-:W-:-:S08]  /*3160*/  DFMA R18, R24, R26, UR6 ;  /* 0x0000000618127e2b */ /* 0x000fd0000800001a */
[----:B------:R-:W-:Y:S01]  /*3170*/  DADD R28, -R18, UR6 ;  /* 0x00000006121c7e29 */ /* 0x000fe20008000100 */
[----:B------:R-:W-:Y:S01]  /*3180*/  UMOV UR6, 0xb9e7b0 ;  /* 0x00b9e7b000067882 */ /* 0x000fe20000000000 */
[----:B------:R-:W-:-:S06]  /*3190*/  UMOV UR7, 0x3c46a4cb ;  /* 0x3c46a4cb00077882 */ /* 0x000fcc0000000000 */
[----:B------:R-:W-:Y:S02]  /*31a0*/  DFMA R28, R24, R26, R28 ;  /* 0x0000001a181c722b */ /* 0x000fe4000000001c */
[C---:B------:R-:W-:Y:S02]  /*31b0*/  DMUL R24, R16.reuse, R20 ;  /* 0x0000001410187228 */ /* 0x040fe40000000000 */
[----:B------:R-:W-:-:S04]  /*31c0*/  DFMA R26, R16, R16, -R20 ;  /* 0x00000010101a722b */ /* 0x000fc80000000814 */
[----:B------:R-:W-:Y:S01]  /*31d0*/  DADD R28, R28, -UR6 ;  /* 0x800000061c1c7e29 */ /* 0x000fe20008000000 */
[----:B------:R-:W-:Y:S01]  /*31e0*/  UMOV UR6, 0x80000000 ;  /* 0x8000000000067882 */ /* 0x000fe20000000000 */
[C---:B------:R-:W-:Y:S01]  /*31f0*/  DFMA R30, R16.reuse, R20, -R24 ;  /* 0x00000014101e722b */ /* 0x040fe20000000818 */
[----:B------:R-:W-:Y:S01]  /*3200*/  UMOV UR7, 0x43300000 ;  /* 0x4330000000077882 */ /* 0x000fe20000000000 */
[----:B------:R-:W-:-:S06]  /*3210*/  DFMA R26, R16, R32, R26 ;  /* 0x00000020101a722b */ /* 0x000fcc000000001a */
[----:B------:R-:W-:Y:S02]  /*3220*/  DFMA R30, R22, R20, R30 ;  /* 0x00000014161e722b */ /* 0x000fe4000000001e */
[----:B------:R-:W-:-:S06]  /*3230*/  DADD R20, R18, R28 ;  /* 0x0000000012147229 */ /* 0x000fcc000000001c */
[----:B------:R-:W-:Y:S02]  /*3240*/  DFMA R30, R16, R26, R30 ;  /* 0x0000001a101e722b */ /* 0x000fe4000000001e */
[----:B------:R-:W-:Y:S02]  /*3250*/  DMUL R26, R20, R24 ;  /* 0x00000018141a7228 */ /* 0x000fe40000000000 */
[----:B------:R-:W-:-:S06]  /*3260*/  DADD R32, R18, -R20 ;  /* 0x0000000012207229 */ /* 0x000fcc0000000814 */
[----:B------:R-:W-:Y:S02]  /*3270*/  DFMA R18, R20, R24, -R26 ;  /* 0x000000181412722b */ /* 0x000fe4000000081a */
[----:B------:R-:W-:-:S06]  /*3280*/  DADD R32, R28, R32 ;  /* 0x000000001c207229 */ /* 0x000fcc0000000020 */
[----:B------:R-:W-:-:S08]  /*3290*/  DFMA R18, R20, R30, R18 ;  /* 0x0000001e1412722b */ /* 0x000fd00000000012 */
[----:B------:R-:W-:-:S08]  /*32a0*/  DFMA R24, R32, R24, R18 ;  /* 0x000000182018722b */ /* 0x000fd00000000012 */
[----:B------:R-:W-:-:S08]  /*32b0*/  DADD R20, R26, R24 ;  /* 0x000000001a147229 */ /* 0x000fd00000000018 */
[--C-:B------:R-:W-:Y:S02]  /*32c0*/  DADD R18, R16, R20.reuse ;  /* 0x0000000010127229 */ /* 0x100fe40000000014 */
[----:B------:R-:W-:-:S06]  /*32d0*/  DADD R26, R26, -R20 ;  /* 0x000000001a1a7229 */ /* 0x000fcc0000000814 */
[----:B------:R-:W-:Y:S02]  /*32e0*/  DADD R16, R16, -R18 ;  /* 0x0000000010107229 */ /* 0x000fe40000000812 */
[----:B------:R-:W-:-:S06]  /*32f0*/  DADD R26, R24, R26 ;  /* 0x00000000181a7229 */ /* 0x000fcc000000001a */
[----:B------:R-:W-:-:S08]  /*3300*/  DADD R16, R20, R16 ;  /* 0x0000000014107229 */ /* 0x000fd00000000010 */
[----:B------:R-:W-:-:S08]  /*3310*/  DADD R16, R26, R16 ;  /* 0x000000001a107229 */ /* 0x000fd00000000010 */
[----:B------:R-:W-:Y:S01]  /*3320*/  DADD R22, R22, R16 ;  /* 0x0000000016167229 */ /* 0x000fe20000000010 */
[----:B------:R-:W-:Y:S01]  /*3330*/  LOP3.LUT R16, R14, 0x80000000, RZ, 0x3c, !PT ;  /* 0x800000000e107812 */ /* 0x000fe200078e3cff */
[----:B------:R-:W-:-:S06]  /*3340*/  IMAD.MOV.U32 R17, RZ, RZ, 0x43300000 ;  /* 0x43300000ff117424 */ /* 0x000fcc00078e00ff */
[----:B------:R-:W-:Y:S02]  /*3350*/  DADD R20, R18, R22 ;  /* 0x0000000012147229 */ /* 0x000fe40000000016 */
[----:B------:R-:W-:Y:S01]  /*3360*/  DADD R16, R16, -UR6 ;  /* 0x8000000610107e29 */ /* 0x000fe20008000000 */
[----:B------:R-:W-:Y:S01]  /*3370*/  UMOV UR6, 0xfefa39ef ;  /* 0xfefa39ef00067882 */ /* 0x000fe20000000000 */
[----:B------:R-:W-:-:S04]  /*3380*/  UMOV UR7, 0x3fe62e42 ;  /* 0x3fe62e4200077882 */ /* 0x000fc80000000000 */
[--C-:B------:R-:W-:Y:S02]  /*3390*/  DADD R18, R18, -R20.reuse ;  /* 0x0000000012127229 */ /* 0x100fe40000000814 */
[----:B------:R-:W-:-:S06]  /*33a0*/  DFMA R14, R16, UR6, R20 ;  /* 0x00000006100e7c2b */ /* 0x000fcc0008000014 */
[----:B------:R-:W-:Y:S02]  /*33b0*/  DADD R18, R22, R18 ;  /* 0x0000000016127229 */ /* 0x000fe40000000012 */
[----:B------:R-:W-:-:S08]  /*33c0*/  DFMA R24, R16, -UR6, R14 ;  /* 0x8000000610187c2b */ /* 0x000fd0000800000e */
[----:B------:R-:W-:-:S08]  /*33d0*/  DADD R24, -R20, R24 ;  /* 0x0000000014187229 */ /* 0x000fd00000000118 */
[----:B------:R-:W-:-:S08]  /*33e0*/  DADD R18, R18, -R24 ;  /* 0x0000000012127229 */ /* 0x000fd00000000818 */
[----:B------:R-:W-:-:S08]  /*33f0*/  DFMA R18, R16, UR8, R18 ;  /* 0x0000000810127c2b */ /* 0x000fd00008000012 */
[----:B------:R-:W-:-:S08]  /*3400*/  DADD R16, R14, R18 ;  /* 0x000000000e107229 */ /* 0x000fd00000000012 */
[----:B------:R-:W-:Y:S02]  /*3410*/  DADD R20, R14, -R16 ;  /* 0x000000000e147229 */ /* 0x000fe40000000810 */
[----:B------:R-:W-:-:S06]  /*3420*/  DMUL R14, R16, 2 ;  /* 0x40000000100e7828 */ /* 0x000fcc0000000000 */
[----:B------:R-:W-:Y:S02]  /*3430*/  DADD R20, R18, R20 ;  /* 0x0000000012147229 */ /* 0x000fe40000000014 */
[----:B------:R-:W-:Y:S01]  /*3440*/  DFMA R16, R16, 2, -R14 ;  /* 0x400000001010782b */ /* 0x000fe2000000080e */
[----:B------:R-:W-:Y:S02]  /*3450*/  IMAD.MOV.U32 R18, RZ, RZ, 0x652b82fe ;  /* 0x652b82feff127424 */ /* 0x000fe400078e00ff */
[----:B------:R-:W-:-:S05]  /*3460*/  IMAD.MOV.U32 R19, RZ, RZ, 0x3ff71547 ;  /* 0x3ff71547ff137424 */ /* 0x000fca00078e00ff */
[----:B------:R-:W-:-:S08]  /*3470*/  DFMA R20, R20, 2, R16 ;  /* 0x400000001414782b */ /* 0x000fd00000000010 */
[----:B------:R-:W-:-:S08]  /*3480*/  DADD R16, R14, R20 ;  /* 0x000000000e107229 */ /* 0x000fd00000000014 */
[----:B------:R-:W-:Y:S02]  /*3490*/  DFMA R18, R16, R18, 6.75539944105574400000e+15 ;  /* 0x433800001012742b */ /* 0x000fe40000000012 */
[----:B------:R-:W-:Y:S01]  /*34a0*/  FSETP.GEU.AND P0, PT, |R17|, 4.1917929649353027344, PT ;  /* 0x4086232b1100780b */ /* 0x000fe20003f0e200 */
[----:B------:R-:W-:-:S05]  /*34b0*/  DADD R14, R14, -R16 ;  /* 0x000000000e0e7229 */ /* 0x000fca0000000810 */
[----:B------:R-:W-:-:S03]  /*34c0*/  DADD R22, R18, -6.75539944105574400000e+15 ;  /* 0xc338000012167429 */ /* 0x000fc60000000000 */
[----:B------:R-:W-:-:S05]  /*34d0*/  DADD R20, R20, R14 ;  /* 0x0000000014147229 */ /* 0x000fca000000000e */
[----:B------:R-:W-:Y:S01]  /*34e0*/  DFMA R24, R22, -UR6, R16 ;  /* 0x8000000616187c2b */ /* 0x000fe20008000010 */
[----:B------:R-:W-:Y:S01]  /*34f0*/  UMOV UR6, 0x3b39803f ;  /* 0x3b39803f00067882 */ /* 0x000fe20000000000 */
[----:B------:R-:W-:-:S06]  /*3500*/  UMOV UR7, 0x3c7abc9e ;  /* 0x3c7abc9e00077882 */ /* 0x000fcc0000000000 */
[----:B------:R-:W-:Y:S01]  /*3510*/  DFMA R22, R22, -UR6, R24 ;  /* 0x8000000616167c2b */ /* 0x000fe20008000018 */
[----:B------:R-:W-:Y:S01]  /*3520*/  UMOV UR6, 0x69ce2bdf ;  /* 0x69ce2bdf00067882 */ /* 0x000fe20000000000 */
[----:B------:R-:W-:Y:S01]  /*3530*/  IMAD.MOV.U32 R24, RZ, RZ, -0x35dec16 ;  /* 0xfca213eaff187424 */ /* 0x000fe200078e00ff */
[----:B------:R-:W-:Y:S01]  /*3540*/  UMOV UR7, 0x3e5ade15 ;  /* 0x3e5ade1500077882 */ /* 0x000fe20000000000 */
[----:B------:R-:W-:-:S06]  /*3550*/  IMAD.MOV.U32 R25, RZ, RZ, 0x3e928af3 ;  /* 0x3e928af3ff197424 */ /* 0x000fcc00078e00ff */
[----:B------:R-:W-:Y:S01]  /*3560*/  DFMA R24, R22, UR6, R24 ;  /* 0x0000000616187c2b */ /* 0x000fe20008000018 */
[----:B------:R-:W-:Y:S01]  /*3570*/  UMOV UR6, 0x62401315 ;  /* 0x6240131500067882 */ /* 0x000fe20000000000 */
[----:B------:R-:W-:-:S06]  /*3580*/  UMOV UR7, 0x3ec71dee ;  /* 0x3ec71dee00077882 */ /* 0x000fcc0000000000 */
[----:B------:R-:W-:Y:S01]  /*3590*/  DFMA R24, R22, R24, UR6 ;  /* 0x0000000616187e2b */ /* 0x000fe20008000018 */
        /* <DEDUP_REMOVED lines=20> */
[----:B------:R-:W-:-:S08]  /*36e0*/  DFMA R24, R22, R24, UR6 ;  /* 0x0000000616187e2b */ /* 0x000fd00008000018 */
[----:B------:R-:W-:-:S08]  /*36f0*/  DFMA R24, R22, R24, 1 ;  /* 0x3ff000001618742b */ /* 0x000fd00000000018 */
[----:B------:R-:W-:-:S10]  /*3700*/  DFMA R22, R22, R24, 1 ;  /* 0x3ff000001616742b */ /* 0x000fd40000000018 */
[----:B------:R-:W-:Y:S02]  /*3710*/  IMAD R15, R18, 0x100000, R23 ;  /* 0x00100000120f7824 */ /* 0x000fe400078e0217 */
[----:B------:R-:W-:Y:S01]  /*3720*/  IMAD.MOV.U32 R14, RZ, RZ, R22 ;  /* 0x000000ffff0e7224 */ /* 0x000fe200078e0016 */
[----:B------:R-:W-:Y:S06]  /*3730*/  @!P0 BRA `(.L_x_126) ;  /* 0x0000000000308947 */ /* 0x000fec0003800000 */
[----:B------:R-:W-:Y:S01]  /*3740*/  FSETP.GEU.AND P1, PT, |R17|, 4.2275390625, PT ;  /* 0x408748001100780b */ /* 0x000fe20003f2e200 */
[C---:B------:R-:W-:Y:S02]  /*3750*/  DADD R24, R16.reuse, +INF ;  /* 0x7ff0000010187429 */ /* 0x040fe40000000000 */
[----:B------:R-:W-:-:S08]  /*3760*/  DSETP.GEU.AND P0, PT, R16, RZ, PT ;  /* 0x000000ff1000722a */ /* 0x000fd00003f0e000 */
[----:B------:R-:W-:Y:S02]  /*3770*/  FSEL R15, R25, RZ, P0 ;  /* 0x000000ff190f7208 */ /* 0x000fe40000000000 */
[----:B------:R-:W-:-:S04]  /*3780*/  @!P1 LEA.HI R14, R18, R18, RZ, 0x1 ;  /* 0x00000012120e9211 */ /* 0x000fc800078f08ff */
[----:B------:R-:W-:Y:S02]  /*3790*/  @!P1 SHF.R.S32.HI R17, RZ, 0x1, R14 ;  /* 0x00000001ff119819 */ /* 0x000fe4000001140e */
[----:B------:R-:W-:-:S03]  /*37a0*/  FSEL R14, R24, RZ, P0 ;  /* 0x000000ff180e7208 */ /* 0x000fc60000000000 */
[----:B------:R-:W-:Y:S02]  /*37b0*/  @!P1 IMAD.IADD R16, R18, 0x1, -R17 ;  /* 0x0000000112109824 */ /* 0x000fe400078e0a11 */
[----:B------:R-:W-:-:S03]  /*37c0*/  @!P1 IMAD R23, R17, 0x100000, R23 ;  /* 0x0010000011179824 */ /* 0x000fc600078e0217 */
[----:B------:R-:W-:Y:S01]  /*37d0*/  @!P1 LEA R17, R16, 0x3ff00000, 0x14 ;  /* 0x3ff0000010119811 */ /* 0x000fe200078ea0ff */
[----:B------:R-:W-:-:S06]  /*37e0*/  @!P1 IMAD.MOV.U32 R16, RZ, RZ, RZ ;  /* 0x000000ffff109224 */ /* 0x000fcc00078e00ff */
[----:B------:R-:W-:-:S11]  /*37f0*/  @!P1 DMUL R14, R22, R16 ;  /* 0x00000010160e9228 */ /* 0x000fd60000000000 */
.L_x_126:
[----:B------:R-:W-:Y:S02]  /*3800*/  DFMA R20, R20, R14, R14 ;  /* 0x0000000e1414722b */ /* 0x000fe4000000000e */
[----:B------:R-:W-:-:S08]  /*3810*/  DSETP.NEU.AND P0, PT, |R14|, +INF , PT ;  /* 0x7ff000000e00742a */ /* 0x000fd00003f0d200 */
[----:B------:R-:W-:Y:S01]  /*3820*/  FSEL R16, R14, R20, !P0 ;  /* 0x000000140e107208 */ /* 0x000fe20004000000 */
[----:B------:R-:W-:Y:S01]  /*3830*/  IMAD.MOV.U32 R14, RZ, RZ, R0 ;  /* 0x000000ffff0e7224 */ /* 0x000fe200078e0000 */
[----:B------:R-:W-:Y:S01]  /*3840*/  FSEL R17, R15, R21, !P0 ;  /* 0x000000150f117208 */ /* 0x000fe20004000000 */
[----:B------:R-:W-:-:S04]  /*3850*/  IMAD.MOV.U32 R15, RZ, RZ, 0x0 ;  /* 0x00000000ff0f7424 */ /* 0x000fc800078e00ff */
[----:B------:R-:W-:Y:S05]  /*3860*/  RET.REL.NODEC R14 `(_Z11setupFlightPfS_S_S_S_PijP17curandStateXORWOW) ;  /* 0xffffffc40ee47950 */ /* 0x000fea0003c3ffff */
.L_x_127:
        /* <DEDUP_REMOVED lines=9> */
.L_x_131:


//--------------------- .nv.global.init           --------------------------
	.section	.nv.global.init,"aw",@progbits
	.align	4
.nv.global.init:
	.type		mrg32k3aM1SubSeq,@object
	.size		mrg32k3aM1SubSeq,(mrg32k3aM2SubSeq - mrg32k3aM1SubSeq)
mrg32k3aM1SubSeq:
        /*0000*/ 	.byte	0x0b, 0xcc, 0xee, 0x04, 0x73, 0x29, 0x8b, 0x6f, 0xf6, 0x53, 0x03, 0xf6, 0x23, 0xf6, 0xea, 0xda
        /* <DEDUP_REMOVED lines=125> */
	.type		mrg32k3aM2SubSeq,@object
	.size		mrg32k3aM2SubSeq,(mrg32k3aM1 - mrg32k3aM2SubSeq)
mrg32k3aM2SubSeq:
        /* <DEDUP_REMOVED lines=126> */
	.type		mrg32k3aM1,@object
	.size		mrg32k3aM1,(mrg32k3aM1Seq - mrg32k3aM1)
mrg32k3aM1:
        /* <DEDUP_REMOVED lines=144> */
	.type		mrg32k3aM1Seq,@object
	.size		mrg32k3aM1Seq,(mrg32k3aM2 - mrg32k3aM1Seq)
mrg32k3aM1Seq:
        /* <DEDUP_REMOVED lines=144> */
	.type		mrg32k3aM2,@object
	.size		mrg32k3aM2,(mrg32k3aM2Seq - mrg32k3aM2)
mrg32k3aM2:
        /* <DEDUP_REMOVED lines=144> */
	.type		mrg32k3aM2Seq,@object
	.size		mrg32k3aM2Seq,(precalc_xorwow_matrix - mrg32k3aM2Seq)
mrg32k3aM2Seq:
        /* <DEDUP_REMOVED lines=144> */
	.type		precalc_xorwow_matrix,@object
	.size		precalc_xorwow_matrix,(precalc_xorwow_offset_matrix - precalc_xorwow_matrix)
precalc_xorwow_matrix:
        /* <DEDUP_REMOVED lines=6400> */
	.type		precalc_xorwow_offset_matrix,@object
	.size		precalc_xorwow_offset_matrix,(.L_1 - precalc_xorwow_offset_matrix)
precalc_xorwow_offset_matrix:
        /* <DEDUP_REMOVED lines=6400> */
.L_1:


//--------------------- .nv.shared.reserved.0     --------------------------
	.section	.nv.shared.reserved.0,"aw",@nobits
	.weak		__nv_reservedSMEM_offset_0_alias
	.size		__nv_reservedSMEM_offset_0_alias, 0, 64
	.other		__nv_reservedSMEM_offset_0_alias,@"STO_CUDA_RESERVED_SHARED STV_DEFAULT"
__nv_reservedSMEM_offset_0_alias:
	.zero		0
	.zero		64


//--------------------- .nv.constant0._Z18CheckCollisionPathPfS_S_S_S_S_PiS_S0_S_ --------------------------
	.section	.nv.constant0._Z18CheckCollisionPathPfS_S_S_S_S_PiS_S0_S_,"a",@progbits
	.sectionflags	@""
	.align	4
.nv.constant0._Z18CheckCollisionPathPfS_S_S_S_S_PiS_S0_S_:
	.zero		976


//--------------------- .nv.constant0._Z10TrackDronePfS_S_S_S_S_PiS0_ --------------------------
	.section	.nv.constant0._Z10TrackDronePfS_S_S_S_S_PiS0_,"a",@progbits
	.sectionflags	@""
	.align	4
.nv.constant0._Z10TrackDronePfS_S_S_S_S_PiS0_:
	.zero		960


//--------------------- .nv.constant0._Z17GenerateRadarDataPfS_S_S_S_S_PijP17curandStateXORWOW --------------------------
	.section	.nv.constant0._Z17GenerateRadarDataPfS_S_S_S_S_PijP17curandStateXORWOW,"a",@progbits
	.sectionflags	@""
	.align	4
.nv.constant0._Z17GenerateRadarDataPfS_S_S_S_S_PijP17curandStateXORWOW:
	.zero		968


//--------------------- .nv.constant0._Z11setupFlightPfS_S_S_S_PijP17curandStateXORWOW --------------------------
	.section	.nv.constant0._Z11setupFlightPfS_S_S_S_PijP17curandStateXORWOW,"a",@progbits
	.sectionflags	@""
	.align	4
.nv.constant0._Z11setupFlightPfS_S_S_S_PijP17curandStateXORWOW:
	.zero		960


//--------------------- SYMBOLS --------------------------

	.type		.nv.reservedSmem.offset0,@object
	.size		.nv.reservedSmem.offset0,0x4
